//
// Generated by NVIDIA NVVM Compiler
//
// Compiler Build ID: CL-36424714
// Cuda compilation tools, release 13.0, V13.0.88
// Based on NVVM 20.0.0
//

.version 9.0
.target sm_100
.address_size 64

	// .globl	_Z12tanh_forwardPfi
// _ZZ15softmax_forwardPfiE7max_val has been demoted
// _ZZ15softmax_forwardPfiE7sum_exp has been demoted

.visible .entry _Z12tanh_forwardPfi(
	.param .u64 .ptr .align 1 _Z12tanh_forwardPfi_param_0,
	.param .u32 _Z12tanh_forwardPfi_param_1
)
{
	.reg .pred 	%p<4>;
	.reg .b32 	%r<6>;
	.reg .b32 	%f<17>;
	.reg .b64 	%rd<5>;

	ld.param.u64 	%rd1, [_Z12tanh_forwardPfi_param_0];
	ld.param.u32 	%r2, [_Z12tanh_forwardPfi_param_1];
	mov.u32 	%r3, %ctaid.x;
	mov.u32 	%r4, %ntid.x;
	mov.u32 	%r5, %tid.x;
	mad.lo.s32 	%r1, %r3, %r4, %r5;
	setp.ge.s32 	%p1, %r1, %r2;
	@%p1 bra 	$L__BB0_2;
	cvta.to.global.u64 	%rd2, %rd1;
	mul.wide.s32 	%rd3, %r1, 4;
	add.s64 	%rd4, %rd2, %rd3;
	ld.global.f32 	%f1, [%rd4];
	abs.f32 	%f2, %f1;
	mul.f32 	%f3, %f2, 0f4038AA3B;
	ex2.approx.ftz.f32 	%f4, %f3;
	add.f32 	%f5, %f4, 0f3F800000;
	rcp.approx.ftz.f32 	%f6, %f5;
	fma.rn.f32 	%f7, %f6, 0fC0000000, 0f3F800000;
	setp.ge.f32 	%p2, %f2, 0f41102CB4;
	selp.f32 	%f8, 0f3F800000, %f7, %p2;
	copysign.f32 	%f9, %f1, %f8;
	mul.f32 	%f10, %f1, %f1;
	fma.rn.f32 	%f11, %f10, 0f3C80F082, 0fBD563CAE;
	fma.rn.f32 	%f12, %f11, %f10, 0f3E085941;
	fma.rn.f32 	%f13, %f12, %f10, 0fBEAAA9ED;
	fma.rn.f32 	%f14, %f13, %f10, 0f00000000;
	fma.rn.f32 	%f15, %f14, %f1, %f1;
	setp.ge.f32 	%p3, %f2, 0f3F19999A;
	selp.f32 	%f16, %f9, %f15, %p3;
	st.global.f32 	[%rd4], %f16;
$L__BB0_2:
	ret;

}
	// .globl	_Z13tanh_backwardPfPKfi
.visible .entry _Z13tanh_backwardPfPKfi(
	.param .u64 .ptr .align 1 _Z13tanh_backwardPfPKfi_param_0,
	.param .u64 .ptr .align 1 _Z13tanh_backwardPfPKfi_param_1,
	.param .u32 _Z13tanh_backwardPfPKfi_param_2
)
{
	.reg .pred 	%p<2>;
	.reg .b32 	%r<6>;
	.reg .b32 	%f<7>;
	.reg .b64 	%rd<8>;

	ld.param.u64 	%rd1, [_Z13tanh_backwardPfPKfi_param_0];
	ld.param.u64 	%rd2, [_Z13tanh_backwardPfPKfi_param_1];
	ld.param.u32 	%r2, [_Z13tanh_backwardPfPKfi_param_2];
	mov.u32 	%r3, %ctaid.x;
	mov.u32 	%r4, %ntid.x;
	mov.u32 	%r5, %tid.x;
	mad.lo.s32 	%r1, %r3, %r4, %r5;
	setp.ge.s32 	%p1, %r1, %r2;
	@%p1 bra 	$L__BB1_2;
	cvta.to.global.u64 	%rd3, %rd2;
	cvta.to.global.u64 	%rd4, %rd1;
	mul.wide.s32 	%rd5, %r1, 4;
	add.s64 	%rd6, %rd3, %rd5;
	ld.global.f32 	%f1, [%rd6];
	mul.f32 	%f2, %f1, %f1;
	mov.f32 	%f3, 0f3F800000;
	sub.f32 	%f4, %f3, %f2;
	add.s64 	%rd7, %rd4, %rd5;
	ld.global.f32 	%f5, [%rd7];
	mul.f32 	%f6, %f5, %f4;
	st.global.f32 	[%rd7], %f6;
$L__BB1_2:
	ret;

}
	// .globl	_Z12relu_forwardPfi
.visible .entry _Z12relu_forwardPfi(
	.param .u64 .ptr .align 1 _Z12relu_forwardPfi_param_0,
	.param .u32 _Z12relu_forwardPfi_param_1
)
{
	.reg .pred 	%p<2>;
	.reg .b32 	%r<6>;
	.reg .b32 	%f<3>;
	.reg .b64 	%rd<5>;

	ld.param.u64 	%rd1, [_Z12relu_forwardPfi_param_0];
	ld.param.u32 	%r2, [_Z12relu_forwardPfi_param_1];
	mov.u32 	%r3, %ctaid.x;
	mov.u32 	%r4, %ntid.x;
	mov.u32 	%r5, %tid.x;
	mad.lo.s32 	%r1, %r3, %r4, %r5;
	setp.ge.s32 	%p1, %r1, %r2;
	@%p1 bra 	$L__BB2_2;
	cvta.to.global.u64 	%rd2, %rd1;
	mul.wide.s32 	%rd3, %r1, 4;
	add.s64 	%rd4, %rd2, %rd3;
	ld.global.f32 	%f1, [%rd4];
	max.f32 	%f2, %f1, 0f00000000;
	st.global.f32 	[%rd4], %f2;
$L__BB2_2:
	ret;

}
	// .globl	_Z14conv2d_forwardPKfS0_S0_Pfiiiii
.visible .entry _Z14conv2d_forwardPKfS0_S0_Pfiiiii(
	.param .u64 .ptr .align 1 _Z14conv2d_forwardPKfS0_S0_Pfiiiii_param_0,
	.param .u64 .ptr .align 1 _Z14conv2d_forwardPKfS0_S0_Pfiiiii_param_1,
	.param .u64 .ptr .align 1 _Z14conv2d_forwardPKfS0_S0_Pfiiiii_param_2,
	.param .u64 .ptr .align 1 _Z14conv2d_forwardPKfS0_S0_Pfiiiii_param_3,
	.param .u32 _Z14conv2d_forwardPKfS0_S0_Pfiiiii_param_4,
	.param .u32 _Z14conv2d_forwardPKfS0_S0_Pfiiiii_param_5,
	.param .u32 _Z14conv2d_forwardPKfS0_S0_Pfiiiii_param_6,
	.param .u32 _Z14conv2d_forwardPKfS0_S0_Pfiiiii_param_7,
	.param .u32 _Z14conv2d_forwardPKfS0_S0_Pfiiiii_param_8
)
{
	.reg .pred 	%p<20>;
	.reg .b32 	%r<57>;
	.reg .b32 	%f<127>;
	.reg .b64 	%rd<32>;

	ld.param.u64 	%rd9, [_Z14conv2d_forwardPKfS0_S0_Pfiiiii_param_0];
	ld.param.u64 	%rd10, [_Z14conv2d_forwardPKfS0_S0_Pfiiiii_param_1];
	ld.param.u64 	%rd7, [_Z14conv2d_forwardPKfS0_S0_Pfiiiii_param_2];
	ld.param.u32 	%r28, [_Z14conv2d_forwardPKfS0_S0_Pfiiiii_param_4];
	ld.param.u32 	%r32, [_Z14conv2d_forwardPKfS0_S0_Pfiiiii_param_5];
	ld.param.u32 	%r29, [_Z14conv2d_forwardPKfS0_S0_Pfiiiii_param_6];
	ld.param.u32 	%r30, [_Z14conv2d_forwardPKfS0_S0_Pfiiiii_param_7];
	ld.param.u32 	%r31, [_Z14conv2d_forwardPKfS0_S0_Pfiiiii_param_8];
	cvta.to.global.u64 	%rd1, %rd10;
	cvta.to.global.u64 	%rd2, %rd9;
	mov.u32 	%r1, %ctaid.x;
	mov.u32 	%r2, %ctaid.y;
	mov.u32 	%r3, %tid.x;
	setp.ge.s32 	%p1, %r1, %r32;
	setp.ge.s32 	%p2, %r2, %r30;
	or.pred  	%p3, %p1, %p2;
	setp.ge.s32 	%p4, %r3, %r30;
	or.pred  	%p5, %p4, %p3;
	mov.f32 	%f124, 0f00000000;
	@%p5 bra 	$L__BB3_23;
	setp.lt.s32 	%p6, %r28, 1;
	@%p6 bra 	$L__BB3_20;
	setp.lt.s32 	%p7, %r31, 1;
	@%p7 bra 	$L__BB3_20;
	and.b32  	%r4, %r31, 15;
	and.b32  	%r5, %r31, 7;
	and.b32  	%r6, %r31, 2147483632;
	and.b32  	%r7, %r31, 3;
	neg.s32 	%r8, %r6;
	add.s64 	%rd3, %rd2, 32;
	add.s64 	%rd4, %rd1, 32;
	mov.f32 	%f124, 0f00000000;
	mov.b32 	%r49, 0;
$L__BB3_4:
	mad.lo.s32 	%r10, %r49, %r29, %r2;
	mad.lo.s32 	%r35, %r28, %r1, %r49;
	mul.lo.s32 	%r11, %r35, %r31;
	mov.b32 	%r50, 0;
$L__BB3_5:
	setp.lt.u32 	%p8, %r31, 16;
	add.s32 	%r37, %r10, %r50;
	mad.lo.s32 	%r13, %r37, %r29, %r3;
	add.s32 	%r38, %r50, %r11;
	mul.lo.s32 	%r14, %r38, %r31;
	mov.b32 	%r55, 0;
	@%p8 bra 	$L__BB3_8;
	mov.u32 	%r51, %r14;
	mov.u32 	%r52, %r13;
	mov.u32 	%r53, %r8;
$L__BB3_7:
	.pragma "nounroll";
	mul.wide.s32 	%rd11, %r52, 4;
	add.s64 	%rd12, %rd3, %rd11;
	mul.wide.s32 	%rd13, %r51, 4;
	add.s64 	%rd14, %rd4, %rd13;
	ld.global.f32 	%f24, [%rd12+-32];
	ld.global.f32 	%f25, [%rd14+-32];
	fma.rn.f32 	%f26, %f24, %f25, %f124;
	ld.global.f32 	%f27, [%rd12+-28];
	ld.global.f32 	%f28, [%rd14+-28];
	fma.rn.f32 	%f29, %f27, %f28, %f26;
	ld.global.f32 	%f30, [%rd12+-24];
	ld.global.f32 	%f31, [%rd14+-24];
	fma.rn.f32 	%f32, %f30, %f31, %f29;
	ld.global.f32 	%f33, [%rd12+-20];
	ld.global.f32 	%f34, [%rd14+-20];
	fma.rn.f32 	%f35, %f33, %f34, %f32;
	ld.global.f32 	%f36, [%rd12+-16];
	ld.global.f32 	%f37, [%rd14+-16];
	fma.rn.f32 	%f38, %f36, %f37, %f35;
	ld.global.f32 	%f39, [%rd12+-12];
	ld.global.f32 	%f40, [%rd14+-12];
	fma.rn.f32 	%f41, %f39, %f40, %f38;
	ld.global.f32 	%f42, [%rd12+-8];
	ld.global.f32 	%f43, [%rd14+-8];
	fma.rn.f32 	%f44, %f42, %f43, %f41;
	ld.global.f32 	%f45, [%rd12+-4];
	ld.global.f32 	%f46, [%rd14+-4];
	fma.rn.f32 	%f47, %f45, %f46, %f44;
	ld.global.f32 	%f48, [%rd12];
	ld.global.f32 	%f49, [%rd14];
	fma.rn.f32 	%f50, %f48, %f49, %f47;
	ld.global.f32 	%f51, [%rd12+4];
	ld.global.f32 	%f52, [%rd14+4];
	fma.rn.f32 	%f53, %f51, %f52, %f50;
	ld.global.f32 	%f54, [%rd12+8];
	ld.global.f32 	%f55, [%rd14+8];
	fma.rn.f32 	%f56, %f54, %f55, %f53;
	ld.global.f32 	%f57, [%rd12+12];
	ld.global.f32 	%f58, [%rd14+12];
	fma.rn.f32 	%f59, %f57, %f58, %f56;
	ld.global.f32 	%f60, [%rd12+16];
	ld.global.f32 	%f61, [%rd14+16];
	fma.rn.f32 	%f62, %f60, %f61, %f59;
	ld.global.f32 	%f63, [%rd12+20];
	ld.global.f32 	%f64, [%rd14+20];
	fma.rn.f32 	%f65, %f63, %f64, %f62;
	ld.global.f32 	%f66, [%rd12+24];
	ld.global.f32 	%f67, [%rd14+24];
	fma.rn.f32 	%f68, %f66, %f67, %f65;
	ld.global.f32 	%f69, [%rd12+28];
	ld.global.f32 	%f70, [%rd14+28];
	fma.rn.f32 	%f124, %f69, %f70, %f68;
	add.s32 	%r53, %r53, 16;
	add.s32 	%r52, %r52, 16;
	add.s32 	%r51, %r51, 16;
	setp.ne.s32 	%p9, %r53, 0;
	mov.u32 	%r55, %r6;
	@%p9 bra 	$L__BB3_7;
$L__BB3_8:
	setp.eq.s32 	%p10, %r4, 0;
	@%p10 bra 	$L__BB3_18;
	add.s32 	%r39, %r4, -1;
	setp.lt.u32 	%p11, %r39, 7;
	@%p11 bra 	$L__BB3_11;
	add.s32 	%r40, %r13, %r55;
	add.s32 	%r41, %r55, %r14;
	mul.wide.s32 	%rd15, %r40, 4;
	add.s64 	%rd16, %rd2, %rd15;
	ld.global.f32 	%f72, [%rd16];
	mul.wide.s32 	%rd17, %r41, 4;
	add.s64 	%rd18, %rd1, %rd17;
	ld.global.f32 	%f73, [%rd18];
	fma.rn.f32 	%f74, %f72, %f73, %f124;
	ld.global.f32 	%f75, [%rd16+4];
	ld.global.f32 	%f76, [%rd18+4];
	fma.rn.f32 	%f77, %f75, %f76, %f74;
	ld.global.f32 	%f78, [%rd16+8];
	ld.global.f32 	%f79, [%rd18+8];
	fma.rn.f32 	%f80, %f78, %f79, %f77;
	ld.global.f32 	%f81, [%rd16+12];
	ld.global.f32 	%f82, [%rd18+12];
	fma.rn.f32 	%f83, %f81, %f82, %f80;
	ld.global.f32 	%f84, [%rd16+16];
	ld.global.f32 	%f85, [%rd18+16];
	fma.rn.f32 	%f86, %f84, %f85, %f83;
	ld.global.f32 	%f87, [%rd16+20];
	ld.global.f32 	%f88, [%rd18+20];
	fma.rn.f32 	%f89, %f87, %f88, %f86;
	ld.global.f32 	%f90, [%rd16+24];
	ld.global.f32 	%f91, [%rd18+24];
	fma.rn.f32 	%f92, %f90, %f91, %f89;
	ld.global.f32 	%f93, [%rd16+28];
	ld.global.f32 	%f94, [%rd18+28];
	fma.rn.f32 	%f124, %f93, %f94, %f92;
	add.s32 	%r55, %r55, 8;
$L__BB3_11:
	setp.eq.s32 	%p12, %r5, 0;
	@%p12 bra 	$L__BB3_18;
	add.s32 	%r42, %r5, -1;
	setp.lt.u32 	%p13, %r42, 3;
	@%p13 bra 	$L__BB3_14;
	add.s32 	%r43, %r13, %r55;
	add.s32 	%r44, %r55, %r14;
	mul.wide.s32 	%rd19, %r43, 4;
	add.s64 	%rd20, %rd2, %rd19;
	ld.global.f32 	%f96, [%rd20];
	mul.wide.s32 	%rd21, %r44, 4;
	add.s64 	%rd22, %rd1, %rd21;
	ld.global.f32 	%f97, [%rd22];
	fma.rn.f32 	%f98, %f96, %f97, %f124;
	ld.global.f32 	%f99, [%rd20+4];
	ld.global.f32 	%f100, [%rd22+4];
	fma.rn.f32 	%f101, %f99, %f100, %f98;
	ld.global.f32 	%f102, [%rd20+8];
	ld.global.f32 	%f103, [%rd22+8];
	fma.rn.f32 	%f104, %f102, %f103, %f101;
	ld.global.f32 	%f105, [%rd20+12];
	ld.global.f32 	%f106, [%rd22+12];
	fma.rn.f32 	%f124, %f105, %f106, %f104;
	add.s32 	%r55, %r55, 4;
$L__BB3_14:
	setp.eq.s32 	%p14, %r7, 0;
	@%p14 bra 	$L__BB3_18;
	setp.eq.s32 	%p15, %r7, 1;
	add.s32 	%r45, %r13, %r55;
	add.s32 	%r46, %r55, %r14;
	mul.wide.s32 	%rd23, %r45, 4;
	add.s64 	%rd5, %rd2, %rd23;
	ld.global.f32 	%f107, [%rd5];
	mul.wide.s32 	%rd24, %r46, 4;
	add.s64 	%rd6, %rd1, %rd24;
	ld.global.f32 	%f108, [%rd6];
	fma.rn.f32 	%f124, %f107, %f108, %f124;
	@%p15 bra 	$L__BB3_18;
	setp.eq.s32 	%p16, %r7, 2;
	ld.global.f32 	%f109, [%rd5+4];
	ld.global.f32 	%f110, [%rd6+4];
	fma.rn.f32 	%f124, %f109, %f110, %f124;
	@%p16 bra 	$L__BB3_18;
	ld.global.f32 	%f111, [%rd5+8];
	ld.global.f32 	%f112, [%rd6+8];
	fma.rn.f32 	%f124, %f111, %f112, %f124;
$L__BB3_18:
	add.s32 	%r50, %r50, 1;
	setp.ne.s32 	%p17, %r50, %r31;
	@%p17 bra 	$L__BB3_5;
	add.s32 	%r49, %r49, 1;
	setp.ne.s32 	%p18, %r49, %r28;
	@%p18 bra 	$L__BB3_4;
$L__BB3_20:
	setp.eq.s64 	%p19, %rd7, 0;
	@%p19 bra 	$L__BB3_22;
	cvta.to.global.u64 	%rd25, %rd7;
	mul.wide.u32 	%rd26, %r1, 4;
	add.s64 	%rd27, %rd25, %rd26;
	ld.global.f32 	%f113, [%rd27];
	add.f32 	%f124, %f124, %f113;
$L__BB3_22:
	ld.param.u64 	%rd31, [_Z14conv2d_forwardPKfS0_S0_Pfiiiii_param_3];
	mad.lo.s32 	%r47, %r30, %r1, %r2;
	mad.lo.s32 	%r48, %r47, %r30, %r3;
	cvta.to.global.u64 	%rd28, %rd31;
	mul.wide.s32 	%rd29, %r48, 4;
	add.s64 	%rd30, %rd28, %rd29;
	st.global.f32 	[%rd30], %f124;
$L__BB3_23:
	ret;

}
	// .globl	_Z17maxpool2d_forwardPKfPfPiiii
.visible .entry _Z17maxpool2d_forwardPKfPfPiiii(
	.param .u64 .ptr .align 1 _Z17maxpool2d_forwardPKfPfPiiii_param_0,
	.param .u64 .ptr .align 1 _Z17maxpool2d_forwardPKfPfPiiii_param_1,
	.param .u64 .ptr .align 1 _Z17maxpool2d_forwardPKfPfPiiii_param_2,
	.param .u32 _Z17maxpool2d_forwardPKfPfPiiii_param_3,
	.param .u32 _Z17maxpool2d_forwardPKfPfPiiii_param_4,
	.param .u32 _Z17maxpool2d_forwardPKfPfPiiii_param_5
)
{
	.reg .pred 	%p<10>;
	.reg .b32 	%r<16>;
	.reg .b32 	%f<9>;
	.reg .b64 	%rd<15>;

	ld.param.u64 	%rd1, [_Z17maxpool2d_forwardPKfPfPiiii_param_0];
	ld.param.u64 	%rd2, [_Z17maxpool2d_forwardPKfPfPiiii_param_1];
	ld.param.u64 	%rd3, [_Z17maxpool2d_forwardPKfPfPiiii_param_2];
	ld.param.u32 	%r8, [_Z17maxpool2d_forwardPKfPfPiiii_param_3];
	ld.param.u32 	%r6, [_Z17maxpool2d_forwardPKfPfPiiii_param_4];
	ld.param.u32 	%r7, [_Z17maxpool2d_forwardPKfPfPiiii_param_5];
	mov.u32 	%r1, %ctaid.x;
	mov.u32 	%r2, %ctaid.y;
	mov.u32 	%r3, %tid.x;
	setp.ge.s32 	%p1, %r1, %r8;
	setp.ge.s32 	%p2, %r2, %r7;
	or.pred  	%p3, %p1, %p2;
	setp.ge.s32 	%p4, %r3, %r7;
	or.pred  	%p5, %p4, %p3;
	@%p5 bra 	$L__BB4_3;
	cvta.to.global.u64 	%rd4, %rd2;
	cvta.to.global.u64 	%rd5, %rd1;
	shl.b32 	%r9, %r2, 1;
	shl.b32 	%r10, %r3, 1;
	mad.lo.s32 	%r11, %r6, %r1, %r9;
	mad.lo.s32 	%r12, %r11, %r6, %r10;
	mul.wide.s32 	%rd6, %r12, 4;
	add.s64 	%rd7, %rd5, %rd6;
	ld.global.f32 	%f1, [%rd7];
	max.f32 	%f2, %f1, 0fD01502F9;
	ld.global.f32 	%f3, [%rd7+4];
	setp.gt.f32 	%p6, %f3, %f2;
	selp.f32 	%f4, %f3, %f2, %p6;
	selp.u32 	%r13, 1, 0, %p6;
	mul.wide.s32 	%rd8, %r6, 4;
	add.s64 	%rd9, %rd7, %rd8;
	ld.global.f32 	%f5, [%rd9];
	setp.gt.f32 	%p7, %f5, %f4;
	selp.f32 	%f6, %f5, %f4, %p7;
	selp.b32 	%r14, 2, %r13, %p7;
	ld.global.f32 	%f7, [%rd9+4];
	setp.gt.f32 	%p8, %f7, %f6;
	selp.f32 	%f8, %f7, %f6, %p8;
	selp.b32 	%r4, 3, %r14, %p8;
	mad.lo.s32 	%r15, %r7, %r1, %r2;
	mad.lo.s32 	%r5, %r15, %r7, %r3;
	mul.wide.u32 	%rd10, %r5, 4;
	add.s64 	%rd11, %rd4, %rd10;
	st.global.f32 	[%rd11], %f8;
	setp.eq.s64 	%p9, %rd3, 0;
	@%p9 bra 	$L__BB4_3;
	cvta.to.global.u64 	%rd12, %rd3;
	add.s64 	%rd14, %rd12, %rd10;
	st.global.u32 	[%rd14], %r4;
$L__BB4_3:
	ret;

}
	// .globl	_Z10fc_forwardPKfS0_S0_Pfii
.visible .entry _Z10fc_forwardPKfS0_S0_Pfii(
	.param .u64 .ptr .align 1 _Z10fc_forwardPKfS0_S0_Pfii_param_0,
	.param .u64 .ptr .align 1 _Z10fc_forwardPKfS0_S0_Pfii_param_1,
	.param .u64 .ptr .align 1 _Z10fc_forwardPKfS0_S0_Pfii_param_2,
	.param .u64 .ptr .align 1 _Z10fc_forwardPKfS0_S0_Pfii_param_3,
	.param .u32 _Z10fc_forwardPKfS0_S0_Pfii_param_4,
	.param .u32 _Z10fc_forwardPKfS0_S0_Pfii_param_5
)
{
	.reg .pred 	%p<12>;
	.reg .b32 	%r<38>;
	.reg .b32 	%f<116>;
	.reg .b64 	%rd<35>;

	ld.param.u64 	%rd12, [_Z10fc_forwardPKfS0_S0_Pfii_param_0];
	ld.param.u64 	%rd13, [_Z10fc_forwardPKfS0_S0_Pfii_param_1];
	ld.param.u64 	%rd10, [_Z10fc_forwardPKfS0_S0_Pfii_param_2];
	ld.param.u64 	%rd11, [_Z10fc_forwardPKfS0_S0_Pfii_param_3];
	ld.param.u32 	%r23, [_Z10fc_forwardPKfS0_S0_Pfii_param_4];
	ld.param.u32 	%r24, [_Z10fc_forwardPKfS0_S0_Pfii_param_5];
	cvta.to.global.u64 	%rd1, %rd13;
	cvta.to.global.u64 	%rd2, %rd12;
	mov.u32 	%r25, %ctaid.x;
	mov.u32 	%r26, %ntid.x;
	mov.u32 	%r27, %tid.x;
	mad.lo.s32 	%r1, %r25, %r26, %r27;
	setp.ge.s32 	%p1, %r1, %r24;
	@%p1 bra 	$L__BB5_17;
	setp.lt.s32 	%p2, %r23, 1;
	mov.f32 	%f114, 0f00000000;
	@%p2 bra 	$L__BB5_14;
	mul.lo.s32 	%r2, %r23, %r1;
	and.b32  	%r3, %r23, 15;
	setp.lt.u32 	%p3, %r23, 16;
	mov.f32 	%f114, 0f00000000;
	mov.b32 	%r34, 0;
	@%p3 bra 	$L__BB5_5;
	and.b32  	%r34, %r23, 2147483632;
	neg.s32 	%r32, %r34;
	add.s64 	%rd33, %rd2, 32;
	add.s64 	%rd4, %rd1, 32;
	mov.f32 	%f114, 0f00000000;
	mov.u32 	%r31, %r2;
$L__BB5_4:
	.pragma "nounroll";
	mul.wide.s32 	%rd14, %r31, 4;
	add.s64 	%rd15, %rd4, %rd14;
	ld.global.f32 	%f20, [%rd33+-32];
	ld.global.f32 	%f21, [%rd15+-32];
	fma.rn.f32 	%f22, %f20, %f21, %f114;
	ld.global.f32 	%f23, [%rd33+-28];
	ld.global.f32 	%f24, [%rd15+-28];
	fma.rn.f32 	%f25, %f23, %f24, %f22;
	ld.global.f32 	%f26, [%rd33+-24];
	ld.global.f32 	%f27, [%rd15+-24];
	fma.rn.f32 	%f28, %f26, %f27, %f25;
	ld.global.f32 	%f29, [%rd33+-20];
	ld.global.f32 	%f30, [%rd15+-20];
	fma.rn.f32 	%f31, %f29, %f30, %f28;
	ld.global.f32 	%f32, [%rd33+-16];
	ld.global.f32 	%f33, [%rd15+-16];
	fma.rn.f32 	%f34, %f32, %f33, %f31;
	ld.global.f32 	%f35, [%rd33+-12];
	ld.global.f32 	%f36, [%rd15+-12];
	fma.rn.f32 	%f37, %f35, %f36, %f34;
	ld.global.f32 	%f38, [%rd33+-8];
	ld.global.f32 	%f39, [%rd15+-8];
	fma.rn.f32 	%f40, %f38, %f39, %f37;
	ld.global.f32 	%f41, [%rd33+-4];
	ld.global.f32 	%f42, [%rd15+-4];
	fma.rn.f32 	%f43, %f41, %f42, %f40;
	ld.global.f32 	%f44, [%rd33];
	ld.global.f32 	%f45, [%rd15];
	fma.rn.f32 	%f46, %f44, %f45, %f43;
	ld.global.f32 	%f47, [%rd33+4];
	ld.global.f32 	%f48, [%rd15+4];
	fma.rn.f32 	%f49, %f47, %f48, %f46;
	ld.global.f32 	%f50, [%rd33+8];
	ld.global.f32 	%f51, [%rd15+8];
	fma.rn.f32 	%f52, %f50, %f51, %f49;
	ld.global.f32 	%f53, [%rd33+12];
	ld.global.f32 	%f54, [%rd15+12];
	fma.rn.f32 	%f55, %f53, %f54, %f52;
	ld.global.f32 	%f56, [%rd33+16];
	ld.global.f32 	%f57, [%rd15+16];
	fma.rn.f32 	%f58, %f56, %f57, %f55;
	ld.global.f32 	%f59, [%rd33+20];
	ld.global.f32 	%f60, [%rd15+20];
	fma.rn.f32 	%f61, %f59, %f60, %f58;
	ld.global.f32 	%f62, [%rd33+24];
	ld.global.f32 	%f63, [%rd15+24];
	fma.rn.f32 	%f64, %f62, %f63, %f61;
	ld.global.f32 	%f65, [%rd33+28];
	ld.global.f32 	%f66, [%rd15+28];
	fma.rn.f32 	%f114, %f65, %f66, %f64;
	add.s32 	%r32, %r32, 16;
	add.s64 	%rd33, %rd33, 64;
	add.s32 	%r31, %r31, 16;
	setp.ne.s32 	%p4, %r32, 0;
	@%p4 bra 	$L__BB5_4;
$L__BB5_5:
	setp.eq.s32 	%p5, %r3, 0;
	@%p5 bra 	$L__BB5_14;
	and.b32  	%r11, %r23, 7;
	setp.lt.u32 	%p6, %r3, 8;
	@%p6 bra 	$L__BB5_8;
	mul.wide.u32 	%rd16, %r34, 4;
	add.s64 	%rd17, %rd2, %rd16;
	ld.global.f32 	%f68, [%rd17];
	add.s32 	%r29, %r34, %r2;
	mul.wide.s32 	%rd18, %r29, 4;
	add.s64 	%rd19, %rd1, %rd18;
	ld.global.f32 	%f69, [%rd19];
	fma.rn.f32 	%f70, %f68, %f69, %f114;
	ld.global.f32 	%f71, [%rd17+4];
	ld.global.f32 	%f72, [%rd19+4];
	fma.rn.f32 	%f73, %f71, %f72, %f70;
	ld.global.f32 	%f74, [%rd17+8];
	ld.global.f32 	%f75, [%rd19+8];
	fma.rn.f32 	%f76, %f74, %f75, %f73;
	ld.global.f32 	%f77, [%rd17+12];
	ld.global.f32 	%f78, [%rd19+12];
	fma.rn.f32 	%f79, %f77, %f78, %f76;
	ld.global.f32 	%f80, [%rd17+16];
	ld.global.f32 	%f81, [%rd19+16];
	fma.rn.f32 	%f82, %f80, %f81, %f79;
	ld.global.f32 	%f83, [%rd17+20];
	ld.global.f32 	%f84, [%rd19+20];
	fma.rn.f32 	%f85, %f83, %f84, %f82;
	ld.global.f32 	%f86, [%rd17+24];
	ld.global.f32 	%f87, [%rd19+24];
	fma.rn.f32 	%f88, %f86, %f87, %f85;
	ld.global.f32 	%f89, [%rd17+28];
	ld.global.f32 	%f90, [%rd19+28];
	fma.rn.f32 	%f114, %f89, %f90, %f88;
	add.s32 	%r34, %r34, 8;
$L__BB5_8:
	setp.eq.s32 	%p7, %r11, 0;
	@%p7 bra 	$L__BB5_14;
	and.b32  	%r14, %r23, 3;
	setp.lt.u32 	%p8, %r11, 4;
	@%p8 bra 	$L__BB5_11;
	mul.wide.u32 	%rd20, %r34, 4;
	add.s64 	%rd21, %rd2, %rd20;
	ld.global.f32 	%f92, [%rd21];
	add.s32 	%r30, %r34, %r2;
	mul.wide.s32 	%rd22, %r30, 4;
	add.s64 	%rd23, %rd1, %rd22;
	ld.global.f32 	%f93, [%rd23];
	fma.rn.f32 	%f94, %f92, %f93, %f114;
	ld.global.f32 	%f95, [%rd21+4];
	ld.global.f32 	%f96, [%rd23+4];
	fma.rn.f32 	%f97, %f95, %f96, %f94;
	ld.global.f32 	%f98, [%rd21+8];
	ld.global.f32 	%f99, [%rd23+8];
	fma.rn.f32 	%f100, %f98, %f99, %f97;
	ld.global.f32 	%f101, [%rd21+12];
	ld.global.f32 	%f102, [%rd23+12];
	fma.rn.f32 	%f114, %f101, %f102, %f100;
	add.s32 	%r34, %r34, 4;
$L__BB5_11:
	setp.eq.s32 	%p9, %r14, 0;
	@%p9 bra 	$L__BB5_14;
	add.s32 	%r37, %r34, %r2;
	mul.wide.u32 	%rd24, %r34, 4;
	add.s64 	%rd34, %rd2, %rd24;
	neg.s32 	%r36, %r14;
$L__BB5_13:
	.pragma "nounroll";
	mul.wide.s32 	%rd25, %r37, 4;
	add.s64 	%rd26, %rd1, %rd25;
	ld.global.f32 	%f103, [%rd34];
	ld.global.f32 	%f104, [%rd26];
	fma.rn.f32 	%f114, %f103, %f104, %f114;
	add.s32 	%r37, %r37, 1;
	add.s64 	%rd34, %rd34, 4;
	add.s32 	%r36, %r36, 1;
	setp.ne.s32 	%p10, %r36, 0;
	@%p10 bra 	$L__BB5_13;
$L__BB5_14:
	setp.eq.s64 	%p11, %rd10, 0;
	@%p11 bra 	$L__BB5_16;
	cvta.to.global.u64 	%rd27, %rd10;
	mul.wide.s32 	%rd28, %r1, 4;
	add.s64 	%rd29, %rd27, %rd28;
	ld.global.f32 	%f105, [%rd29];
	add.f32 	%f114, %f114, %f105;
$L__BB5_16:
	cvta.to.global.u64 	%rd30, %rd11;
	mul.wide.s32 	%rd31, %r1, 4;
	add.s64 	%rd32, %rd30, %rd31;
	st.global.f32 	[%rd32], %f114;
$L__BB5_17:
	ret;

}
	// .globl	_Z15softmax_forwardPfi
.visible .entry _Z15softmax_forwardPfi(
	.param .u64 .ptr .align 1 _Z15softmax_forwardPfi_param_0,
	.param .u32 _Z15softmax_forwardPfi_param_1
)
{
	.reg .pred 	%p<23>;
	.reg .b32 	%r<55>;
	.reg .b32 	%f<180>;
	.reg .b64 	%rd<31>;
	// demoted variable
	.shared .align 4 .f32 _ZZ15softmax_forwardPfiE7max_val;
	// demoted variable
	.shared .align 4 .f32 _ZZ15softmax_forwardPfiE7sum_exp;
	ld.param.u64 	%rd15, [_Z15softmax_forwardPfi_param_0];
	ld.param.u32 	%r35, [_Z15softmax_forwardPfi_param_1];
	cvta.to.global.u64 	%rd1, %rd15;
	mov.u32 	%r1, %tid.x;
	setp.ne.s32 	%p1, %r1, 0;
	@%p1 bra 	$L__BB6_16;
	ld.global.f32 	%f170, [%rd1];
	st.shared.f32 	[_ZZ15softmax_forwardPfiE7max_val], %f170;
	setp.lt.s32 	%p2, %r35, 2;
	@%p2 bra 	$L__BB6_16;
	add.s32 	%r2, %r35, -1;
	add.s32 	%r37, %r35, -2;
	and.b32  	%r3, %r2, 15;
	setp.lt.u32 	%p3, %r37, 15;
	mov.b32 	%r47, 1;
	@%p3 bra 	$L__BB6_6;
	and.b32  	%r39, %r2, -16;
	neg.s32 	%r45, %r39;
	add.s64 	%rd27, %rd1, 32;
	mov.b32 	%r44, 0;
$L__BB6_4:
	.pragma "nounroll";
	ld.global.f32 	%f29, [%rd27+-28];
	max.f32 	%f30, %f170, %f29;
	ld.global.f32 	%f31, [%rd27+-24];
	max.f32 	%f32, %f30, %f31;
	ld.global.f32 	%f33, [%rd27+-20];
	max.f32 	%f34, %f32, %f33;
	ld.global.f32 	%f35, [%rd27+-16];
	max.f32 	%f36, %f34, %f35;
	ld.global.f32 	%f37, [%rd27+-12];
	max.f32 	%f38, %f36, %f37;
	ld.global.f32 	%f39, [%rd27+-8];
	max.f32 	%f40, %f38, %f39;
	ld.global.f32 	%f41, [%rd27+-4];
	max.f32 	%f42, %f40, %f41;
	ld.global.f32 	%f43, [%rd27];
	max.f32 	%f44, %f42, %f43;
	ld.global.f32 	%f45, [%rd27+4];
	max.f32 	%f46, %f44, %f45;
	ld.global.f32 	%f47, [%rd27+8];
	max.f32 	%f48, %f46, %f47;
	ld.global.f32 	%f49, [%rd27+12];
	max.f32 	%f50, %f48, %f49;
	ld.global.f32 	%f51, [%rd27+16];
	max.f32 	%f52, %f50, %f51;
	ld.global.f32 	%f53, [%rd27+20];
	max.f32 	%f54, %f52, %f53;
	ld.global.f32 	%f55, [%rd27+24];
	max.f32 	%f56, %f54, %f55;
	ld.global.f32 	%f57, [%rd27+28];
	max.f32 	%f58, %f56, %f57;
	ld.global.f32 	%f59, [%rd27+32];
	max.f32 	%f170, %f58, %f59;
	add.s32 	%r45, %r45, 16;
	add.s32 	%r44, %r44, 16;
	add.s64 	%rd27, %rd27, 64;
	setp.ne.s32 	%p4, %r45, 0;
	@%p4 bra 	$L__BB6_4;
	add.s32 	%r47, %r44, 1;
$L__BB6_6:
	setp.eq.s32 	%p5, %r3, 0;
	@%p5 bra 	$L__BB6_15;
	and.b32  	%r11, %r2, 7;
	setp.lt.u32 	%p6, %r3, 8;
	@%p6 bra 	$L__BB6_9;
	mul.wide.u32 	%rd16, %r47, 4;
	add.s64 	%rd17, %rd1, %rd16;
	ld.global.f32 	%f61, [%rd17];
	max.f32 	%f62, %f170, %f61;
	ld.global.f32 	%f63, [%rd17+4];
	max.f32 	%f64, %f62, %f63;
	ld.global.f32 	%f65, [%rd17+8];
	max.f32 	%f66, %f64, %f65;
	ld.global.f32 	%f67, [%rd17+12];
	max.f32 	%f68, %f66, %f67;
	ld.global.f32 	%f69, [%rd17+16];
	max.f32 	%f70, %f68, %f69;
	ld.global.f32 	%f71, [%rd17+20];
	max.f32 	%f72, %f70, %f71;
	ld.global.f32 	%f73, [%rd17+24];
	max.f32 	%f74, %f72, %f73;
	ld.global.f32 	%f75, [%rd17+28];
	max.f32 	%f170, %f74, %f75;
	add.s32 	%r47, %r47, 8;
$L__BB6_9:
	setp.eq.s32 	%p7, %r11, 0;
	@%p7 bra 	$L__BB6_15;
	and.b32  	%r14, %r2, 3;
	setp.lt.u32 	%p8, %r11, 4;
	@%p8 bra 	$L__BB6_12;
	mul.wide.u32 	%rd18, %r47, 4;
	add.s64 	%rd19, %rd1, %rd18;
	ld.global.f32 	%f77, [%rd19];
	max.f32 	%f78, %f170, %f77;
	ld.global.f32 	%f79, [%rd19+4];
	max.f32 	%f80, %f78, %f79;
	ld.global.f32 	%f81, [%rd19+8];
	max.f32 	%f82, %f80, %f81;
	ld.global.f32 	%f83, [%rd19+12];
	max.f32 	%f170, %f82, %f83;
	add.s32 	%r47, %r47, 4;
$L__BB6_12:
	setp.eq.s32 	%p9, %r14, 0;
	@%p9 bra 	$L__BB6_15;
	mul.wide.u32 	%rd20, %r47, 4;
	add.s64 	%rd28, %rd1, %rd20;
	neg.s32 	%r49, %r14;
$L__BB6_14:
	.pragma "nounroll";
	ld.global.f32 	%f84, [%rd28];
	max.f32 	%f170, %f170, %f84;
	add.s64 	%rd28, %rd28, 4;
	add.s32 	%r49, %r49, 1;
	setp.ne.s32 	%p10, %r49, 0;
	@%p10 bra 	$L__BB6_14;
$L__BB6_15:
	st.shared.f32 	[_ZZ15softmax_forwardPfiE7max_val], %f170;
$L__BB6_16:
	bar.sync 	0;
	setp.ge.s32 	%p11, %r1, %r35;
	mul.wide.u32 	%rd21, %r1, 4;
	add.s64 	%rd8, %rd1, %rd21;
	@%p11 bra 	$L__BB6_18;
	ld.global.f32 	%f85, [%rd8];
	ld.shared.f32 	%f86, [_ZZ15softmax_forwardPfiE7max_val];
	sub.f32 	%f87, %f85, %f86;
	fma.rn.f32 	%f88, %f87, 0f3BBB989D, 0f3F000000;
	cvt.sat.f32.f32 	%f89, %f88;
	mov.f32 	%f90, 0f4B400001;
	mov.f32 	%f91, 0f437C0000;
	fma.rm.f32 	%f92, %f89, %f91, %f90;
	add.f32 	%f93, %f92, 0fCB40007F;
	neg.f32 	%f94, %f93;
	fma.rn.f32 	%f95, %f87, 0f3FB8AA3B, %f94;
	fma.rn.f32 	%f96, %f87, 0f32A57060, %f95;
	mov.b32 	%r40, %f92;
	shl.b32 	%r41, %r40, 23;
	mov.b32 	%f97, %r41;
	ex2.approx.ftz.f32 	%f98, %f96;
	mul.f32 	%f99, %f98, %f97;
	st.global.f32 	[%rd8], %f99;
$L__BB6_18:
	setp.ne.s32 	%p12, %r1, 0;
	bar.sync 	0;
	@%p12 bra 	$L__BB6_33;
	mov.b32 	%r42, 0;
	st.shared.u32 	[_ZZ15softmax_forwardPfiE7sum_exp], %r42;
	setp.lt.s32 	%p13, %r35, 1;
	@%p13 bra 	$L__BB6_33;
	and.b32  	%r20, %r35, 15;
	setp.lt.u32 	%p14, %r35, 16;
	mov.b32 	%r52, 0;
	mov.f32 	%f179, 0f00000000;
	@%p14 bra 	$L__BB6_23;
	and.b32  	%r52, %r35, 2147483632;
	neg.s32 	%r50, %r52;
	add.s64 	%rd29, %rd1, 32;
	mov.f32 	%f179, 0f00000000;
$L__BB6_22:
	.pragma "nounroll";
	ld.global.f32 	%f103, [%rd29+-32];
	add.f32 	%f104, %f103, %f179;
	ld.global.f32 	%f105, [%rd29+-28];
	add.f32 	%f106, %f105, %f104;
	ld.global.f32 	%f107, [%rd29+-24];
	add.f32 	%f108, %f107, %f106;
	ld.global.f32 	%f109, [%rd29+-20];
	add.f32 	%f110, %f109, %f108;
	ld.global.f32 	%f111, [%rd29+-16];
	add.f32 	%f112, %f111, %f110;
	ld.global.f32 	%f113, [%rd29+-12];
	add.f32 	%f114, %f113, %f112;
	ld.global.f32 	%f115, [%rd29+-8];
	add.f32 	%f116, %f115, %f114;
	ld.global.f32 	%f117, [%rd29+-4];
	add.f32 	%f118, %f117, %f116;
	ld.global.f32 	%f119, [%rd29];
	add.f32 	%f120, %f119, %f118;
	ld.global.f32 	%f121, [%rd29+4];
	add.f32 	%f122, %f121, %f120;
	ld.global.f32 	%f123, [%rd29+8];
	add.f32 	%f124, %f123, %f122;
	ld.global.f32 	%f125, [%rd29+12];
	add.f32 	%f126, %f125, %f124;
	ld.global.f32 	%f127, [%rd29+16];
	add.f32 	%f128, %f127, %f126;
	ld.global.f32 	%f129, [%rd29+20];
	add.f32 	%f130, %f129, %f128;
	ld.global.f32 	%f131, [%rd29+24];
	add.f32 	%f132, %f131, %f130;
	ld.global.f32 	%f133, [%rd29+28];
	add.f32 	%f179, %f133, %f132;
	add.s32 	%r50, %r50, 16;
	add.s64 	%rd29, %rd29, 64;
	setp.ne.s32 	%p15, %r50, 0;
	@%p15 bra 	$L__BB6_22;
$L__BB6_23:
	setp.eq.s32 	%p16, %r20, 0;
	@%p16 bra 	$L__BB6_32;
	and.b32  	%r26, %r35, 7;
	setp.lt.u32 	%p17, %r20, 8;
	@%p17 bra 	$L__BB6_26;
	mul.wide.u32 	%rd22, %r52, 4;
	add.s64 	%rd23, %rd1, %rd22;
	ld.global.f32 	%f135, [%rd23];
	add.f32 	%f136, %f135, %f179;
	ld.global.f32 	%f137, [%rd23+4];
	add.f32 	%f138, %f137, %f136;
	ld.global.f32 	%f139, [%rd23+8];
	add.f32 	%f140, %f139, %f138;
	ld.global.f32 	%f141, [%rd23+12];
	add.f32 	%f142, %f141, %f140;
	ld.global.f32 	%f143, [%rd23+16];
	add.f32 	%f144, %f143, %f142;
	ld.global.f32 	%f145, [%rd23+20];
	add.f32 	%f146, %f145, %f144;
	ld.global.f32 	%f147, [%rd23+24];
	add.f32 	%f148, %f147, %f146;
	ld.global.f32 	%f149, [%rd23+28];
	add.f32 	%f179, %f149, %f148;
	add.s32 	%r52, %r52, 8;
$L__BB6_26:
	setp.eq.s32 	%p18, %r26, 0;
	@%p18 bra 	$L__BB6_32;
	and.b32  	%r29, %r35, 3;
	setp.lt.u32 	%p19, %r26, 4;
	@%p19 bra 	$L__BB6_29;
	mul.wide.u32 	%rd24, %r52, 4;
	add.s64 	%rd25, %rd1, %rd24;
	ld.global.f32 	%f151, [%rd25];
	add.f32 	%f152, %f151, %f179;
	ld.global.f32 	%f153, [%rd25+4];
	add.f32 	%f154, %f153, %f152;
	ld.global.f32 	%f155, [%rd25+8];
	add.f32 	%f156, %f155, %f154;
	ld.global.f32 	%f157, [%rd25+12];
	add.f32 	%f179, %f157, %f156;
	add.s32 	%r52, %r52, 4;
$L__BB6_29:
	setp.eq.s32 	%p20, %r29, 0;
	@%p20 bra 	$L__BB6_32;
	mul.wide.u32 	%rd26, %r52, 4;
	add.s64 	%rd30, %rd1, %rd26;
	neg.s32 	%r54, %r29;
$L__BB6_31:
	.pragma "nounroll";
	ld.global.f32 	%f158, [%rd30];
	add.f32 	%f179, %f158, %f179;
	add.s64 	%rd30, %rd30, 4;
	add.s32 	%r54, %r54, 1;
	setp.ne.s32 	%p21, %r54, 0;
	@%p21 bra 	$L__BB6_31;
$L__BB6_32:
	st.shared.f32 	[_ZZ15softmax_forwardPfiE7sum_exp], %f179;
$L__BB6_33:
	setp.ge.s32 	%p22, %r1, %r35;
	bar.sync 	0;
	@%p22 bra 	$L__BB6_35;
	ld.global.f32 	%f159, [%rd8];
	ld.shared.f32 	%f160, [_ZZ15softmax_forwardPfiE7sum_exp];
	div.rn.f32 	%f161, %f159, %f160;
	st.global.f32 	[%rd8], %f161;
$L__BB6_35:
	ret;

}
	// .globl	_Z18fc_backward_weightPKfS0_Pfiif
.visible .entry _Z18fc_backward_weightPKfS0_Pfiif(
	.param .u64 .ptr .align 1 _Z18fc_backward_weightPKfS0_Pfiif_param_0,
	.param .u64 .ptr .align 1 _Z18fc_backward_weightPKfS0_Pfiif_param_1,
	.param .u64 .ptr .align 1 _Z18fc_backward_weightPKfS0_Pfiif_param_2,
	.param .u32 _Z18fc_backward_weightPKfS0_Pfiif_param_3,
	.param .u32 _Z18fc_backward_weightPKfS0_Pfiif_param_4,
	.param .f32 _Z18fc_backward_weightPKfS0_Pfiif_param_5
)
{
	.reg .pred 	%p<4>;
	.reg .b32 	%r<6>;
	.reg .b32 	%f<8>;
	.reg .b64 	%rd<13>;

	ld.param.u64 	%rd1, [_Z18fc_backward_weightPKfS0_Pfiif_param_0];
	ld.param.u64 	%rd2, [_Z18fc_backward_weightPKfS0_Pfiif_param_1];
	ld.param.u64 	%rd3, [_Z18fc_backward_weightPKfS0_Pfiif_param_2];
	ld.param.u32 	%r3, [_Z18fc_backward_weightPKfS0_Pfiif_param_3];
	ld.param.u32 	%r4, [_Z18fc_backward_weightPKfS0_Pfiif_param_4];
	ld.param.f32 	%f1, [_Z18fc_backward_weightPKfS0_Pfiif_param_5];
	mov.u32 	%r1, %ctaid.x;
	mov.u32 	%r2, %tid.x;
	setp.ge.s32 	%p1, %r1, %r4;
	setp.ge.s32 	%p2, %r2, %r3;
	or.pred  	%p3, %p2, %p1;
	@%p3 bra 	$L__BB7_2;
	cvta.to.global.u64 	%rd4, %rd2;
	cvta.to.global.u64 	%rd5, %rd1;
	cvta.to.global.u64 	%rd6, %rd3;
	mad.lo.s32 	%r5, %r3, %r1, %r2;
	mul.wide.u32 	%rd7, %r5, 4;
	add.s64 	%rd8, %rd6, %rd7;
	neg.f32 	%f2, %f1;
	mul.wide.u32 	%rd9, %r1, 4;
	add.s64 	%rd10, %rd4, %rd9;
	ld.global.f32 	%f3, [%rd10];
	mul.f32 	%f4, %f3, %f2;
	mul.wide.u32 	%rd11, %r2, 4;
	add.s64 	%rd12, %rd5, %rd11;
	ld.global.f32 	%f5, [%rd12];
	mul.f32 	%f6, %f4, %f5;
	atom.global.add.f32 	%f7, [%rd8], %f6;
$L__BB7_2:
	ret;

}
	// .globl	_Z16fc_backward_biasPKfPfif
.visible .entry _Z16fc_backward_biasPKfPfif(
	.param .u64 .ptr .align 1 _Z16fc_backward_biasPKfPfif_param_0,
	.param .u64 .ptr .align 1 _Z16fc_backward_biasPKfPfif_param_1,
	.param .u32 _Z16fc_backward_biasPKfPfif_param_2,
	.param .f32 _Z16fc_backward_biasPKfPfif_param_3
)
{
	.reg .pred 	%p<2>;
	.reg .b32 	%r<6>;
	.reg .b32 	%f<6>;
	.reg .b64 	%rd<8>;

	ld.param.u64 	%rd1, [_Z16fc_backward_biasPKfPfif_param_0];
	ld.param.u64 	%rd2, [_Z16fc_backward_biasPKfPfif_param_1];
	ld.param.u32 	%r2, [_Z16fc_backward_biasPKfPfif_param_2];
	ld.param.f32 	%f1, [_Z16fc_backward_biasPKfPfif_param_3];
	mov.u32 	%r3, %ctaid.x;
	mov.u32 	%r4, %ntid.x;
	mov.u32 	%r5, %tid.x;
	mad.lo.s32 	%r1, %r3, %r4, %r5;
	setp.ge.s32 	%p1, %r1, %r2;
	@%p1 bra 	$L__BB8_2;
	cvta.to.global.u64 	%rd3, %rd1;
	cvta.to.global.u64 	%rd4, %rd2;
	mul.wide.s32 	%rd5, %r1, 4;
	add.s64 	%rd6, %rd4, %rd5;
	neg.f32 	%f2, %f1;
	add.s64 	%rd7, %rd3, %rd5;
	ld.global.f32 	%f3, [%rd7];
	mul.f32 	%f4, %f3, %f2;
	atom.global.add.f32 	%f5, [%rd6], %f4;
$L__BB8_2:
	ret;

}
	// .globl	_Z17fc_backward_inputPKfS0_Pfii
.visible .entry _Z17fc_backward_inputPKfS0_Pfii(
	.param .u64 .ptr .align 1 _Z17fc_backward_inputPKfS0_Pfii_param_0,
	.param .u64 .ptr .align 1 _Z17fc_backward_inputPKfS0_Pfii_param_1,
	.param .u64 .ptr .align 1 _Z17fc_backward_inputPKfS0_Pfii_param_2,
	.param .u32 _Z17fc_backward_inputPKfS0_Pfii_param_3,
	.param .u32 _Z17fc_backward_inputPKfS0_Pfii_param_4
)
{
	.reg .pred 	%p<11>;
	.reg .b32 	%r<38>;
	.reg .b32 	%f<112>;
	.reg .b64 	%rd<58>;

	ld.param.u64 	%rd10, [_Z17fc_backward_inputPKfS0_Pfii_param_0];
	ld.param.u64 	%rd11, [_Z17fc_backward_inputPKfS0_Pfii_param_1];
	ld.param.u64 	%rd9, [_Z17fc_backward_inputPKfS0_Pfii_param_2];
	ld.param.u32 	%r23, [_Z17fc_backward_inputPKfS0_Pfii_param_3];
	ld.param.u32 	%r24, [_Z17fc_backward_inputPKfS0_Pfii_param_4];
	cvta.to.global.u64 	%rd1, %rd11;
	cvta.to.global.u64 	%rd2, %rd10;
	mov.u32 	%r25, %ctaid.x;
	mov.u32 	%r26, %ntid.x;
	mov.u32 	%r27, %tid.x;
	mad.lo.s32 	%r1, %r25, %r26, %r27;
	setp.ge.s32 	%p1, %r1, %r23;
	@%p1 bra 	$L__BB9_15;
	setp.lt.s32 	%p2, %r24, 1;
	mov.f32 	%f111, 0f00000000;
	@%p2 bra 	$L__BB9_14;
	and.b32  	%r2, %r24, 15;
	setp.lt.u32 	%p3, %r24, 16;
	mov.f32 	%f111, 0f00000000;
	mov.b32 	%r34, 0;
	@%p3 bra 	$L__BB9_5;
	and.b32  	%r34, %r24, 2147483632;
	neg.s32 	%r32, %r34;
	shl.b32 	%r5, %r23, 4;
	add.s64 	%rd56, %rd2, 32;
	mov.f32 	%f111, 0f00000000;
	mul.wide.s32 	%rd14, %r23, 4;
	mov.u32 	%r31, %r1;
$L__BB9_4:
	.pragma "nounroll";
	ld.global.f32 	%f18, [%rd56+-32];
	mul.wide.s32 	%rd12, %r31, 4;
	add.s64 	%rd13, %rd1, %rd12;
	ld.global.f32 	%f19, [%rd13];
	fma.rn.f32 	%f20, %f18, %f19, %f111;
	ld.global.f32 	%f21, [%rd56+-28];
	add.s64 	%rd15, %rd13, %rd14;
	ld.global.f32 	%f22, [%rd15];
	fma.rn.f32 	%f23, %f21, %f22, %f20;
	ld.global.f32 	%f24, [%rd56+-24];
	add.s64 	%rd16, %rd15, %rd14;
	ld.global.f32 	%f25, [%rd16];
	fma.rn.f32 	%f26, %f24, %f25, %f23;
	ld.global.f32 	%f27, [%rd56+-20];
	add.s64 	%rd17, %rd16, %rd14;
	ld.global.f32 	%f28, [%rd17];
	fma.rn.f32 	%f29, %f27, %f28, %f26;
	ld.global.f32 	%f30, [%rd56+-16];
	add.s64 	%rd18, %rd17, %rd14;
	ld.global.f32 	%f31, [%rd18];
	fma.rn.f32 	%f32, %f30, %f31, %f29;
	ld.global.f32 	%f33, [%rd56+-12];
	add.s64 	%rd19, %rd18, %rd14;
	ld.global.f32 	%f34, [%rd19];
	fma.rn.f32 	%f35, %f33, %f34, %f32;
	ld.global.f32 	%f36, [%rd56+-8];
	add.s64 	%rd20, %rd19, %rd14;
	ld.global.f32 	%f37, [%rd20];
	fma.rn.f32 	%f38, %f36, %f37, %f35;
	ld.global.f32 	%f39, [%rd56+-4];
	add.s64 	%rd21, %rd20, %rd14;
	ld.global.f32 	%f40, [%rd21];
	fma.rn.f32 	%f41, %f39, %f40, %f38;
	ld.global.f32 	%f42, [%rd56];
	add.s64 	%rd22, %rd21, %rd14;
	ld.global.f32 	%f43, [%rd22];
	fma.rn.f32 	%f44, %f42, %f43, %f41;
	ld.global.f32 	%f45, [%rd56+4];
	add.s64 	%rd23, %rd22, %rd14;
	ld.global.f32 	%f46, [%rd23];
	fma.rn.f32 	%f47, %f45, %f46, %f44;
	ld.global.f32 	%f48, [%rd56+8];
	add.s64 	%rd24, %rd23, %rd14;
	ld.global.f32 	%f49, [%rd24];
	fma.rn.f32 	%f50, %f48, %f49, %f47;
	ld.global.f32 	%f51, [%rd56+12];
	add.s64 	%rd25, %rd24, %rd14;
	ld.global.f32 	%f52, [%rd25];
	fma.rn.f32 	%f53, %f51, %f52, %f50;
	ld.global.f32 	%f54, [%rd56+16];
	add.s64 	%rd26, %rd25, %rd14;
	ld.global.f32 	%f55, [%rd26];
	fma.rn.f32 	%f56, %f54, %f55, %f53;
	ld.global.f32 	%f57, [%rd56+20];
	add.s64 	%rd27, %rd26, %rd14;
	ld.global.f32 	%f58, [%rd27];
	fma.rn.f32 	%f59, %f57, %f58, %f56;
	ld.global.f32 	%f60, [%rd56+24];
	add.s64 	%rd28, %rd27, %rd14;
	ld.global.f32 	%f61, [%rd28];
	fma.rn.f32 	%f62, %f60, %f61, %f59;
	ld.global.f32 	%f63, [%rd56+28];
	add.s64 	%rd29, %rd28, %rd14;
	ld.global.f32 	%f64, [%rd29];
	fma.rn.f32 	%f111, %f63, %f64, %f62;
	add.s32 	%r32, %r32, 16;
	add.s32 	%r31, %r31, %r5;
	add.s64 	%rd56, %rd56, 64;
	setp.ne.s32 	%p4, %r32, 0;
	@%p4 bra 	$L__BB9_4;
$L__BB9_5:
	setp.eq.s32 	%p5, %r2, 0;
	@%p5 bra 	$L__BB9_14;
	and.b32  	%r11, %r24, 7;
	setp.lt.u32 	%p6, %r2, 8;
	@%p6 bra 	$L__BB9_8;
	mul.wide.u32 	%rd30, %r34, 4;
	add.s64 	%rd31, %rd2, %rd30;
	ld.global.f32 	%f66, [%rd31];
	mad.lo.s32 	%r29, %r34, %r23, %r1;
	mul.wide.s32 	%rd32, %r29, 4;
	add.s64 	%rd33, %rd1, %rd32;
	ld.global.f32 	%f67, [%rd33];
	fma.rn.f32 	%f68, %f66, %f67, %f111;
	ld.global.f32 	%f69, [%rd31+4];
	mul.wide.s32 	%rd34, %r23, 4;
	add.s64 	%rd35, %rd33, %rd34;
	ld.global.f32 	%f70, [%rd35];
	fma.rn.f32 	%f71, %f69, %f70, %f68;
	ld.global.f32 	%f72, [%rd31+8];
	add.s64 	%rd36, %rd35, %rd34;
	ld.global.f32 	%f73, [%rd36];
	fma.rn.f32 	%f74, %f72, %f73, %f71;
	ld.global.f32 	%f75, [%rd31+12];
	add.s64 	%rd37, %rd36, %rd34;
	ld.global.f32 	%f76, [%rd37];
	fma.rn.f32 	%f77, %f75, %f76, %f74;
	ld.global.f32 	%f78, [%rd31+16];
	add.s64 	%rd38, %rd37, %rd34;
	ld.global.f32 	%f79, [%rd38];
	fma.rn.f32 	%f80, %f78, %f79, %f77;
	ld.global.f32 	%f81, [%rd31+20];
	add.s64 	%rd39, %rd38, %rd34;
	ld.global.f32 	%f82, [%rd39];
	fma.rn.f32 	%f83, %f81, %f82, %f80;
	ld.global.f32 	%f84, [%rd31+24];
	add.s64 	%rd40, %rd39, %rd34;
	ld.global.f32 	%f85, [%rd40];
	fma.rn.f32 	%f86, %f84, %f85, %f83;
	ld.global.f32 	%f87, [%rd31+28];
	add.s64 	%rd41, %rd40, %rd34;
	ld.global.f32 	%f88, [%rd41];
	fma.rn.f32 	%f111, %f87, %f88, %f86;
	add.s32 	%r34, %r34, 8;
$L__BB9_8:
	setp.eq.s32 	%p7, %r11, 0;
	@%p7 bra 	$L__BB9_14;
	and.b32  	%r14, %r24, 3;
	setp.lt.u32 	%p8, %r11, 4;
	@%p8 bra 	$L__BB9_11;
	mul.wide.u32 	%rd42, %r34, 4;
	add.s64 	%rd43, %rd2, %rd42;
	ld.global.f32 	%f90, [%rd43];
	mad.lo.s32 	%r30, %r34, %r23, %r1;
	mul.wide.s32 	%rd44, %r30, 4;
	add.s64 	%rd45, %rd1, %rd44;
	ld.global.f32 	%f91, [%rd45];
	fma.rn.f32 	%f92, %f90, %f91, %f111;
	ld.global.f32 	%f93, [%rd43+4];
	mul.wide.s32 	%rd46, %r23, 4;
	add.s64 	%rd47, %rd45, %rd46;
	ld.global.f32 	%f94, [%rd47];
	fma.rn.f32 	%f95, %f93, %f94, %f92;
	ld.global.f32 	%f96, [%rd43+8];
	add.s64 	%rd48, %rd47, %rd46;
	ld.global.f32 	%f97, [%rd48];
	fma.rn.f32 	%f98, %f96, %f97, %f95;
	ld.global.f32 	%f99, [%rd43+12];
	add.s64 	%rd49, %rd48, %rd46;
	ld.global.f32 	%f100, [%rd49];
	fma.rn.f32 	%f111, %f99, %f100, %f98;
	add.s32 	%r34, %r34, 4;
$L__BB9_11:
	setp.eq.s32 	%p9, %r14, 0;
	@%p9 bra 	$L__BB9_14;
	mad.lo.s32 	%r37, %r34, %r23, %r1;
	mul.wide.u32 	%rd50, %r34, 4;
	add.s64 	%rd57, %rd2, %rd50;
	neg.s32 	%r36, %r14;
$L__BB9_13:
	.pragma "nounroll";
	ld.global.f32 	%f101, [%rd57];
	mul.wide.s32 	%rd51, %r37, 4;
	add.s64 	%rd52, %rd1, %rd51;
	ld.global.f32 	%f102, [%rd52];
	fma.rn.f32 	%f111, %f101, %f102, %f111;
	add.s32 	%r37, %r37, %r23;
	add.s64 	%rd57, %rd57, 4;
	add.s32 	%r36, %r36, 1;
	setp.ne.s32 	%p10, %r36, 0;
	@%p10 bra 	$L__BB9_13;
$L__BB9_14:
	cvta.to.global.u64 	%rd53, %rd9;
	mul.wide.s32 	%rd54, %r1, 4;
	add.s64 	%rd55, %rd53, %rd54;
	st.global.f32 	[%rd55], %f111;
$L__BB9_15:
	ret;

}
	// .globl	_Z22conv2d_backward_weightPKfS0_Pfiiiiif
.visible .entry _Z22conv2d_backward_weightPKfS0_Pfiiiiif(
	.param .u64 .ptr .align 1 _Z22conv2d_backward_weightPKfS0_Pfiiiiif_param_0,
	.param .u64 .ptr .align 1 _Z22conv2d_backward_weightPKfS0_Pfiiiiif_param_1,
	.param .u64 .ptr .align 1 _Z22conv2d_backward_weightPKfS0_Pfiiiiif_param_2,
	.param .u32 _Z22conv2d_backward_weightPKfS0_Pfiiiiif_param_3,
	.param .u32 _Z22conv2d_backward_weightPKfS0_Pfiiiiif_param_4,
	.param .u32 _Z22conv2d_backward_weightPKfS0_Pfiiiiif_param_5,
	.param .u32 _Z22conv2d_backward_weightPKfS0_Pfiiiiif_param_6,
	.param .u32 _Z22conv2d_backward_weightPKfS0_Pfiiiiif_param_7,
	.param .f32 _Z22conv2d_backward_weightPKfS0_Pfiiiiif_param_8
)
{
	.reg .pred 	%p<19>;
	.reg .b32 	%r<54>;
	.reg .b32 	%f<123>;
	.reg .b64 	%rd<26>;

	ld.param.u64 	%rd7, [_Z22conv2d_backward_weightPKfS0_Pfiiiiif_param_0];
	ld.param.u64 	%rd8, [_Z22conv2d_backward_weightPKfS0_Pfiiiiif_param_1];
	ld.param.u64 	%rd6, [_Z22conv2d_backward_weightPKfS0_Pfiiiiif_param_2];
	ld.param.u32 	%r27, [_Z22conv2d_backward_weightPKfS0_Pfiiiiif_param_3];
	ld.param.u32 	%r31, [_Z22conv2d_backward_weightPKfS0_Pfiiiiif_param_4];
	ld.param.u32 	%r28, [_Z22conv2d_backward_weightPKfS0_Pfiiiiif_param_5];
	ld.param.u32 	%r29, [_Z22conv2d_backward_weightPKfS0_Pfiiiiif_param_6];
	ld.param.u32 	%r30, [_Z22conv2d_backward_weightPKfS0_Pfiiiiif_param_7];
	ld.param.f32 	%f17, [_Z22conv2d_backward_weightPKfS0_Pfiiiiif_param_8];
	cvta.to.global.u64 	%rd1, %rd8;
	cvta.to.global.u64 	%rd2, %rd7;
	mov.u32 	%r1, %ctaid.x;
	mov.u32 	%r2, %ctaid.y;
	mov.u32 	%r3, %ctaid.z;
	mov.u32 	%r4, %tid.x;
	setp.ge.s32 	%p1, %r1, %r31;
	setp.ge.s32 	%p2, %r2, %r27;
	or.pred  	%p3, %p2, %p1;
	setp.ge.s32 	%p4, %r3, %r30;
	or.pred  	%p5, %p3, %p4;
	setp.ge.s32 	%p6, %r4, %r30;
	or.pred  	%p7, %p6, %p5;
	@%p7 bra 	$L__BB10_18;
	setp.lt.s32 	%p8, %r29, 1;
	mov.f32 	%f121, 0f00000000;
	@%p8 bra 	$L__BB10_17;
	mad.lo.s32 	%r5, %r28, %r2, %r3;
	mul.lo.s32 	%r6, %r29, %r1;
	and.b32  	%r7, %r29, 15;
	and.b32  	%r8, %r29, 7;
	and.b32  	%r9, %r29, 2147483632;
	and.b32  	%r10, %r29, 3;
	neg.s32 	%r11, %r9;
	add.s64 	%rd3, %rd1, 32;
	mov.f32 	%f121, 0f00000000;
	mov.b32 	%r47, 0;
$L__BB10_3:
	setp.lt.u32 	%p9, %r29, 16;
	add.s32 	%r34, %r5, %r47;
	mad.lo.s32 	%r13, %r34, %r28, %r4;
	add.s32 	%r35, %r47, %r6;
	mul.lo.s32 	%r14, %r35, %r29;
	mov.b32 	%r52, 0;
	@%p9 bra 	$L__BB10_6;
	mov.u32 	%r48, %r14;
	mov.u32 	%r49, %r13;
	mov.u32 	%r50, %r11;
$L__BB10_5:
	.pragma "nounroll";
	mul.wide.s32 	%rd9, %r49, 4;
	add.s64 	%rd10, %rd2, %rd9;
	mul.wide.s32 	%rd11, %r48, 4;
	add.s64 	%rd12, %rd3, %rd11;
	ld.global.f32 	%f21, [%rd10];
	ld.global.f32 	%f22, [%rd12+-32];
	fma.rn.f32 	%f23, %f21, %f22, %f121;
	ld.global.f32 	%f24, [%rd10+4];
	ld.global.f32 	%f25, [%rd12+-28];
	fma.rn.f32 	%f26, %f24, %f25, %f23;
	ld.global.f32 	%f27, [%rd10+8];
	ld.global.f32 	%f28, [%rd12+-24];
	fma.rn.f32 	%f29, %f27, %f28, %f26;
	ld.global.f32 	%f30, [%rd10+12];
	ld.global.f32 	%f31, [%rd12+-20];
	fma.rn.f32 	%f32, %f30, %f31, %f29;
	ld.global.f32 	%f33, [%rd10+16];
	ld.global.f32 	%f34, [%rd12+-16];
	fma.rn.f32 	%f35, %f33, %f34, %f32;
	ld.global.f32 	%f36, [%rd10+20];
	ld.global.f32 	%f37, [%rd12+-12];
	fma.rn.f32 	%f38, %f36, %f37, %f35;
	ld.global.f32 	%f39, [%rd10+24];
	ld.global.f32 	%f40, [%rd12+-8];
	fma.rn.f32 	%f41, %f39, %f40, %f38;
	ld.global.f32 	%f42, [%rd10+28];
	ld.global.f32 	%f43, [%rd12+-4];
	fma.rn.f32 	%f44, %f42, %f43, %f41;
	ld.global.f32 	%f45, [%rd10+32];
	ld.global.f32 	%f46, [%rd12];
	fma.rn.f32 	%f47, %f45, %f46, %f44;
	ld.global.f32 	%f48, [%rd10+36];
	ld.global.f32 	%f49, [%rd12+4];
	fma.rn.f32 	%f50, %f48, %f49, %f47;
	ld.global.f32 	%f51, [%rd10+40];
	ld.global.f32 	%f52, [%rd12+8];
	fma.rn.f32 	%f53, %f51, %f52, %f50;
	ld.global.f32 	%f54, [%rd10+44];
	ld.global.f32 	%f55, [%rd12+12];
	fma.rn.f32 	%f56, %f54, %f55, %f53;
	ld.global.f32 	%f57, [%rd10+48];
	ld.global.f32 	%f58, [%rd12+16];
	fma.rn.f32 	%f59, %f57, %f58, %f56;
	ld.global.f32 	%f60, [%rd10+52];
	ld.global.f32 	%f61, [%rd12+20];
	fma.rn.f32 	%f62, %f60, %f61, %f59;
	ld.global.f32 	%f63, [%rd10+56];
	ld.global.f32 	%f64, [%rd12+24];
	fma.rn.f32 	%f65, %f63, %f64, %f62;
	ld.global.f32 	%f66, [%rd10+60];
	ld.global.f32 	%f67, [%rd12+28];
	fma.rn.f32 	%f121, %f66, %f67, %f65;
	add.s32 	%r50, %r50, 16;
	add.s32 	%r49, %r49, 16;
	add.s32 	%r48, %r48, 16;
	setp.ne.s32 	%p10, %r50, 0;
	mov.u32 	%r52, %r9;
	@%p10 bra 	$L__BB10_5;
$L__BB10_6:
	setp.eq.s32 	%p11, %r7, 0;
	@%p11 bra 	$L__BB10_16;
	add.s32 	%r36, %r7, -1;
	setp.lt.u32 	%p12, %r36, 7;
	@%p12 bra 	$L__BB10_9;
	add.s32 	%r37, %r13, %r52;
	add.s32 	%r38, %r52, %r14;
	mul.wide.s32 	%rd13, %r37, 4;
	add.s64 	%rd14, %rd2, %rd13;
	ld.global.f32 	%f69, [%rd14];
	mul.wide.s32 	%rd15, %r38, 4;
	add.s64 	%rd16, %rd1, %rd15;
	ld.global.f32 	%f70, [%rd16];
	fma.rn.f32 	%f71, %f69, %f70, %f121;
	ld.global.f32 	%f72, [%rd14+4];
	ld.global.f32 	%f73, [%rd16+4];
	fma.rn.f32 	%f74, %f72, %f73, %f71;
	ld.global.f32 	%f75, [%rd14+8];
	ld.global.f32 	%f76, [%rd16+8];
	fma.rn.f32 	%f77, %f75, %f76, %f74;
	ld.global.f32 	%f78, [%rd14+12];
	ld.global.f32 	%f79, [%rd16+12];
	fma.rn.f32 	%f80, %f78, %f79, %f77;
	ld.global.f32 	%f81, [%rd14+16];
	ld.global.f32 	%f82, [%rd16+16];
	fma.rn.f32 	%f83, %f81, %f82, %f80;
	ld.global.f32 	%f84, [%rd14+20];
	ld.global.f32 	%f85, [%rd16+20];
	fma.rn.f32 	%f86, %f84, %f85, %f83;
	ld.global.f32 	%f87, [%rd14+24];
	ld.global.f32 	%f88, [%rd16+24];
	fma.rn.f32 	%f89, %f87, %f88, %f86;
	ld.global.f32 	%f90, [%rd14+28];
	ld.global.f32 	%f91, [%rd16+28];
	fma.rn.f32 	%f121, %f90, %f91, %f89;
	add.s32 	%r52, %r52, 8;
$L__BB10_9:
	setp.eq.s32 	%p13, %r8, 0;
	@%p13 bra 	$L__BB10_16;
	add.s32 	%r39, %r8, -1;
	setp.lt.u32 	%p14, %r39, 3;
	@%p14 bra 	$L__BB10_12;
	add.s32 	%r40, %r13, %r52;
	add.s32 	%r41, %r52, %r14;
	mul.wide.s32 	%rd17, %r40, 4;
	add.s64 	%rd18, %rd2, %rd17;
	ld.global.f32 	%f93, [%rd18];
	mul.wide.s32 	%rd19, %r41, 4;
	add.s64 	%rd20, %rd1, %rd19;
	ld.global.f32 	%f94, [%rd20];
	fma.rn.f32 	%f95, %f93, %f94, %f121;
	ld.global.f32 	%f96, [%rd18+4];
	ld.global.f32 	%f97, [%rd20+4];
	fma.rn.f32 	%f98, %f96, %f97, %f95;
	ld.global.f32 	%f99, [%rd18+8];
	ld.global.f32 	%f100, [%rd20+8];
	fma.rn.f32 	%f101, %f99, %f100, %f98;
	ld.global.f32 	%f102, [%rd18+12];
	ld.global.f32 	%f103, [%rd20+12];
	fma.rn.f32 	%f121, %f102, %f103, %f101;
	add.s32 	%r52, %r52, 4;
$L__BB10_12:
	setp.eq.s32 	%p15, %r10, 0;
	@%p15 bra 	$L__BB10_16;
	setp.eq.s32 	%p16, %r10, 1;
	add.s32 	%r42, %r13, %r52;
	add.s32 	%r43, %r52, %r14;
	mul.wide.s32 	%rd21, %r42, 4;
	add.s64 	%rd4, %rd2, %rd21;
	ld.global.f32 	%f104, [%rd4];
	mul.wide.s32 	%rd22, %r43, 4;
	add.s64 	%rd5, %rd1, %rd22;
	ld.global.f32 	%f105, [%rd5];
	fma.rn.f32 	%f121, %f104, %f105, %f121;
	@%p16 bra 	$L__BB10_16;
	setp.eq.s32 	%p17, %r10, 2;
	ld.global.f32 	%f106, [%rd4+4];
	ld.global.f32 	%f107, [%rd5+4];
	fma.rn.f32 	%f121, %f106, %f107, %f121;
	@%p17 bra 	$L__BB10_16;
	ld.global.f32 	%f108, [%rd4+8];
	ld.global.f32 	%f109, [%rd5+8];
	fma.rn.f32 	%f121, %f108, %f109, %f121;
$L__BB10_16:
	add.s32 	%r47, %r47, 1;
	setp.ne.s32 	%p18, %r47, %r29;
	@%p18 bra 	$L__BB10_3;
$L__BB10_17:
	mad.lo.s32 	%r44, %r27, %r1, %r2;
	mad.lo.s32 	%r45, %r30, %r44, %r3;
	mad.lo.s32 	%r46, %r45, %r30, %r4;
	cvta.to.global.u64 	%rd23, %rd6;
	mul.wide.s32 	%rd24, %r46, 4;
	add.s64 	%rd25, %rd23, %rd24;
	neg.f32 	%f110, %f17;
	mul.f32 	%f111, %f121, %f110;
	atom.global.add.f32 	%f112, [%rd25], %f111;
$L__BB10_18:
	ret;

}
	// .globl	_Z20conv2d_backward_biasPKfPfiif
.visible .entry _Z20conv2d_backward_biasPKfPfiif(
	.param .u64 .ptr .align 1 _Z20conv2d_backward_biasPKfPfiif_param_0,
	.param .u64 .ptr .align 1 _Z20conv2d_backward_biasPKfPfiif_param_1,
	.param .u32 _Z20conv2d_backward_biasPKfPfiif_param_2,
	.param .u32 _Z20conv2d_backward_biasPKfPfiif_param_3,
	.param .f32 _Z20conv2d_backward_biasPKfPfiif_param_4
)
{
	.reg .pred 	%p<13>;
	.reg .b32 	%r<39>;
	.reg .b32 	%f<92>;
	.reg .b64 	%rd<16>;

	ld.param.u64 	%rd5, [_Z20conv2d_backward_biasPKfPfiif_param_0];
	ld.param.u64 	%rd4, [_Z20conv2d_backward_biasPKfPfiif_param_1];
	ld.param.u32 	%r23, [_Z20conv2d_backward_biasPKfPfiif_param_2];
	ld.param.u32 	%r22, [_Z20conv2d_backward_biasPKfPfiif_param_3];
	ld.param.f32 	%f17, [_Z20conv2d_backward_biasPKfPfiif_param_4];
	cvta.to.global.u64 	%rd1, %rd5;
	mov.u32 	%r24, %ctaid.x;
	mov.u32 	%r25, %ntid.x;
	mov.u32 	%r26, %tid.x;
	mad.lo.s32 	%r1, %r24, %r25, %r26;
	setp.ge.s32 	%p1, %r1, %r23;
	@%p1 bra 	$L__BB11_18;
	setp.lt.s32 	%p2, %r22, 1;
	mov.f32 	%f90, 0f00000000;
	@%p2 bra 	$L__BB11_17;
	mul.lo.s32 	%r2, %r22, %r1;
	and.b32  	%r3, %r22, 15;
	add.s32 	%r4, %r3, -1;
	and.b32  	%r5, %r22, 7;
	add.s32 	%r6, %r5, -1;
	and.b32  	%r7, %r22, 2147483632;
	and.b32  	%r8, %r22, 3;
	neg.s32 	%r9, %r7;
	add.s64 	%rd2, %rd1, 32;
	mov.f32 	%f90, 0f00000000;
	mov.b32 	%r33, 0;
$L__BB11_3:
	setp.lt.u32 	%p3, %r22, 16;
	add.s32 	%r29, %r33, %r2;
	mul.lo.s32 	%r11, %r29, %r22;
	mov.b32 	%r37, 0;
	@%p3 bra 	$L__BB11_6;
	mov.u32 	%r34, %r11;
	mov.u32 	%r35, %r9;
$L__BB11_5:
	.pragma "nounroll";
	mul.wide.s32 	%rd6, %r34, 4;
	add.s64 	%rd7, %rd2, %rd6;
	ld.global.f32 	%f21, [%rd7+-32];
	add.f32 	%f22, %f90, %f21;
	ld.global.f32 	%f23, [%rd7+-28];
	add.f32 	%f24, %f22, %f23;
	ld.global.f32 	%f25, [%rd7+-24];
	add.f32 	%f26, %f24, %f25;
	ld.global.f32 	%f27, [%rd7+-20];
	add.f32 	%f28, %f26, %f27;
	ld.global.f32 	%f29, [%rd7+-16];
	add.f32 	%f30, %f28, %f29;
	ld.global.f32 	%f31, [%rd7+-12];
	add.f32 	%f32, %f30, %f31;
	ld.global.f32 	%f33, [%rd7+-8];
	add.f32 	%f34, %f32, %f33;
	ld.global.f32 	%f35, [%rd7+-4];
	add.f32 	%f36, %f34, %f35;
	ld.global.f32 	%f37, [%rd7];
	add.f32 	%f38, %f36, %f37;
	ld.global.f32 	%f39, [%rd7+4];
	add.f32 	%f40, %f38, %f39;
	ld.global.f32 	%f41, [%rd7+8];
	add.f32 	%f42, %f40, %f41;
	ld.global.f32 	%f43, [%rd7+12];
	add.f32 	%f44, %f42, %f43;
	ld.global.f32 	%f45, [%rd7+16];
	add.f32 	%f46, %f44, %f45;
	ld.global.f32 	%f47, [%rd7+20];
	add.f32 	%f48, %f46, %f47;
	ld.global.f32 	%f49, [%rd7+24];
	add.f32 	%f50, %f48, %f49;
	ld.global.f32 	%f51, [%rd7+28];
	add.f32 	%f90, %f50, %f51;
	add.s32 	%r35, %r35, 16;
	add.s32 	%r34, %r34, 16;
	setp.ne.s32 	%p4, %r35, 0;
	mov.u32 	%r37, %r7;
	@%p4 bra 	$L__BB11_5;
$L__BB11_6:
	setp.eq.s32 	%p5, %r3, 0;
	@%p5 bra 	$L__BB11_16;
	setp.lt.u32 	%p6, %r4, 7;
	@%p6 bra 	$L__BB11_9;
	add.s32 	%r30, %r37, %r11;
	mul.wide.s32 	%rd8, %r30, 4;
	add.s64 	%rd9, %rd1, %rd8;
	ld.global.f32 	%f53, [%rd9];
	add.f32 	%f54, %f90, %f53;
	ld.global.f32 	%f55, [%rd9+4];
	add.f32 	%f56, %f54, %f55;
	ld.global.f32 	%f57, [%rd9+8];
	add.f32 	%f58, %f56, %f57;
	ld.global.f32 	%f59, [%rd9+12];
	add.f32 	%f60, %f58, %f59;
	ld.global.f32 	%f61, [%rd9+16];
	add.f32 	%f62, %f60, %f61;
	ld.global.f32 	%f63, [%rd9+20];
	add.f32 	%f64, %f62, %f63;
	ld.global.f32 	%f65, [%rd9+24];
	add.f32 	%f66, %f64, %f65;
	ld.global.f32 	%f67, [%rd9+28];
	add.f32 	%f90, %f66, %f67;
	add.s32 	%r37, %r37, 8;
$L__BB11_9:
	setp.eq.s32 	%p7, %r5, 0;
	@%p7 bra 	$L__BB11_16;
	setp.lt.u32 	%p8, %r6, 3;
	@%p8 bra 	$L__BB11_12;
	add.s32 	%r31, %r37, %r11;
	mul.wide.s32 	%rd10, %r31, 4;
	add.s64 	%rd11, %rd1, %rd10;
	ld.global.f32 	%f69, [%rd11];
	add.f32 	%f70, %f90, %f69;
	ld.global.f32 	%f71, [%rd11+4];
	add.f32 	%f72, %f70, %f71;
	ld.global.f32 	%f73, [%rd11+8];
	add.f32 	%f74, %f72, %f73;
	ld.global.f32 	%f75, [%rd11+12];
	add.f32 	%f90, %f74, %f75;
	add.s32 	%r37, %r37, 4;
$L__BB11_12:
	setp.eq.s32 	%p9, %r8, 0;
	@%p9 bra 	$L__BB11_16;
	setp.eq.s32 	%p10, %r8, 1;
	add.s32 	%r32, %r37, %r11;
	mul.wide.s32 	%rd12, %r32, 4;
	add.s64 	%rd3, %rd1, %rd12;
	ld.global.f32 	%f76, [%rd3];
	add.f32 	%f90, %f90, %f76;
	@%p10 bra 	$L__BB11_16;
	setp.eq.s32 	%p11, %r8, 2;
	ld.global.f32 	%f77, [%rd3+4];
	add.f32 	%f90, %f90, %f77;
	@%p11 bra 	$L__BB11_16;
	ld.global.f32 	%f78, [%rd3+8];
	add.f32 	%f90, %f90, %f78;
$L__BB11_16:
	add.s32 	%r33, %r33, 1;
	setp.ne.s32 	%p12, %r33, %r22;
	@%p12 bra 	$L__BB11_3;
$L__BB11_17:
	cvta.to.global.u64 	%rd13, %rd4;
	mul.wide.s32 	%rd14, %r1, 4;
	add.s64 	%rd15, %rd13, %rd14;
	neg.f32 	%f79, %f17;
	mul.f32 	%f80, %f90, %f79;
	atom.global.add.f32 	%f81, [%rd15], %f80;
$L__BB11_18:
	ret;

}
	// .globl	_Z21conv2d_backward_inputPKfS0_Pfiiiii
.visible .entry _Z21conv2d_backward_inputPKfS0_Pfiiiii(
	.param .u64 .ptr .align 1 _Z21conv2d_backward_inputPKfS0_Pfiiiii_param_0,
	.param .u64 .ptr .align 1 _Z21conv2d_backward_inputPKfS0_Pfiiiii_param_1,
	.param .u64 .ptr .align 1 _Z21conv2d_backward_inputPKfS0_Pfiiiii_param_2,
	.param .u32 _Z21conv2d_backward_inputPKfS0_Pfiiiii_param_3,
	.param .u32 _Z21conv2d_backward_inputPKfS0_Pfiiiii_param_4,
	.param .u32 _Z21conv2d_backward_inputPKfS0_Pfiiiii_param_5,
	.param .u32 _Z21conv2d_backward_inputPKfS0_Pfiiiii_param_6,
	.param .u32 _Z21conv2d_backward_inputPKfS0_Pfiiiii_param_7
)
{
	.reg .pred 	%p<109>;
	.reg .b32 	%r<80>;
	.reg .b32 	%f<101>;
	.reg .b64 	%rd<41>;

	ld.param.u64 	%rd9, [_Z21conv2d_backward_inputPKfS0_Pfiiiii_param_0];
	ld.param.u64 	%rd10, [_Z21conv2d_backward_inputPKfS0_Pfiiiii_param_1];
	ld.param.u32 	%r24, [_Z21conv2d_backward_inputPKfS0_Pfiiiii_param_3];
	ld.param.u32 	%r25, [_Z21conv2d_backward_inputPKfS0_Pfiiiii_param_4];
	ld.param.u32 	%r26, [_Z21conv2d_backward_inputPKfS0_Pfiiiii_param_5];
	ld.param.u32 	%r27, [_Z21conv2d_backward_inputPKfS0_Pfiiiii_param_6];
	ld.param.u32 	%r28, [_Z21conv2d_backward_inputPKfS0_Pfiiiii_param_7];
	cvta.to.global.u64 	%rd1, %rd10;
	cvta.to.global.u64 	%rd2, %rd9;
	mov.u32 	%r1, %ctaid.x;
	mov.u32 	%r2, %ctaid.y;
	mov.u32 	%r3, %tid.x;
	setp.ge.s32 	%p2, %r1, %r24;
	setp.ge.s32 	%p3, %r2, %r26;
	or.pred  	%p4, %p2, %p3;
	setp.ge.s32 	%p5, %r3, %r26;
	or.pred  	%p6, %p5, %p4;
	@%p6 bra 	$L__BB12_47;
	mov.f32 	%f79, 0f00000000;
	min.s32 	%r29, %r25, %r28;
	setp.lt.s32 	%p7, %r29, 1;
	@%p7 bra 	$L__BB12_46;
	and.b32  	%r4, %r28, 7;
	and.b32  	%r5, %r28, 3;
	and.b32  	%r6, %r28, 2147483640;
	and.b32  	%r7, %r28, 1;
	mov.f32 	%f79, 0f00000000;
	mov.b32 	%r74, 0;
$L__BB12_3:
	mul.lo.s32 	%r9, %r74, %r27;
	mad.lo.s32 	%r32, %r74, %r24, %r1;
	mul.lo.s32 	%r10, %r32, %r28;
	mov.b32 	%r75, 0;
$L__BB12_4:
	setp.lt.u32 	%p8, %r28, 8;
	sub.s32 	%r34, %r2, %r75;
	setp.gt.s32 	%p9, %r34, -1;
	setp.lt.s32 	%p10, %r34, %r27;
	and.pred  	%p1, %p9, %p10;
	add.s32 	%r35, %r34, %r9;
	mul.lo.s32 	%r12, %r35, %r27;
	add.s32 	%r36, %r75, %r10;
	mul.lo.s32 	%r13, %r36, %r28;
	mov.b32 	%r78, 0;
	@%p8 bra 	$L__BB12_23;
	mov.b32 	%r76, 0;
	cvt.s64.s32 	%rd14, %r13;
$L__BB12_6:
	.pragma "nounroll";
	sub.s32 	%r38, %r3, %r76;
	setp.gt.s32 	%p11, %r38, -1;
	setp.lt.s32 	%p12, %r38, %r27;
	and.pred  	%p13, %p11, %p12;
	and.pred  	%p15, %p1, %p13;
	add.s32 	%r39, %r38, %r12;
	mul.wide.s32 	%rd11, %r39, 4;
	add.s64 	%rd3, %rd2, %rd11;
	not.pred 	%p16, %p15;
	@%p16 bra 	$L__BB12_8;
	add.s32 	%r40, %r76, %r13;
	ld.global.f32 	%f44, [%rd3];
	mul.wide.s32 	%rd12, %r40, 4;
	add.s64 	%rd13, %rd1, %rd12;
	ld.global.f32 	%f45, [%rd13];
	fma.rn.f32 	%f79, %f44, %f45, %f79;
$L__BB12_8:
	not.b32 	%r41, %r76;
	add.s32 	%r42, %r3, %r41;
	setp.gt.s32 	%p17, %r42, -1;
	setp.lt.s32 	%p18, %r42, %r27;
	and.pred  	%p19, %p17, %p18;
	and.pred  	%p21, %p1, %p19;
	cvt.s64.s32 	%rd15, %r76;
	add.s64 	%rd16, %rd15, %rd14;
	shl.b64 	%rd17, %rd16, 2;
	add.s64 	%rd4, %rd1, %rd17;
	not.pred 	%p22, %p21;
	@%p22 bra 	$L__BB12_10;
	ld.global.f32 	%f46, [%rd3+-4];
	ld.global.f32 	%f47, [%rd4+4];
	fma.rn.f32 	%f79, %f46, %f47, %f79;
$L__BB12_10:
	sub.s32 	%r43, %r3, %r76;
	add.s32 	%r44, %r43, -2;
	setp.gt.s32 	%p23, %r44, -1;
	setp.lt.s32 	%p24, %r44, %r27;
	and.pred  	%p25, %p23, %p24;
	and.pred  	%p27, %p1, %p25;
	not.pred 	%p28, %p27;
	@%p28 bra 	$L__BB12_12;
	ld.global.f32 	%f48, [%rd3+-8];
	ld.global.f32 	%f49, [%rd4+8];
	fma.rn.f32 	%f79, %f48, %f49, %f79;
$L__BB12_12:
	sub.s32 	%r45, %r3, %r76;
	add.s32 	%r46, %r45, -3;
	setp.gt.s32 	%p29, %r46, -1;
	setp.lt.s32 	%p30, %r46, %r27;
	and.pred  	%p31, %p29, %p30;
	and.pred  	%p33, %p1, %p31;
	not.pred 	%p34, %p33;
	@%p34 bra 	$L__BB12_14;
	ld.global.f32 	%f50, [%rd3+-12];
	ld.global.f32 	%f51, [%rd4+12];
	fma.rn.f32 	%f79, %f50, %f51, %f79;
$L__BB12_14:
	sub.s32 	%r47, %r3, %r76;
	add.s32 	%r48, %r47, -4;
	setp.gt.s32 	%p35, %r48, -1;
	setp.lt.s32 	%p36, %r48, %r27;
	and.pred  	%p37, %p35, %p36;
	and.pred  	%p39, %p1, %p37;
	not.pred 	%p40, %p39;
	@%p40 bra 	$L__BB12_16;
	ld.global.f32 	%f52, [%rd3+-16];
	ld.global.f32 	%f53, [%rd4+16];
	fma.rn.f32 	%f79, %f52, %f53, %f79;
$L__BB12_16:
	sub.s32 	%r49, %r3, %r76;
	add.s32 	%r50, %r49, -5;
	setp.gt.s32 	%p41, %r50, -1;
	setp.lt.s32 	%p42, %r50, %r27;
	and.pred  	%p43, %p41, %p42;
	and.pred  	%p45, %p1, %p43;
	not.pred 	%p46, %p45;
	@%p46 bra 	$L__BB12_18;
	ld.global.f32 	%f54, [%rd3+-20];
	ld.global.f32 	%f55, [%rd4+20];
	fma.rn.f32 	%f79, %f54, %f55, %f79;
$L__BB12_18:
	sub.s32 	%r51, %r3, %r76;
	add.s32 	%r52, %r51, -6;
	setp.gt.s32 	%p47, %r52, -1;
	setp.lt.s32 	%p48, %r52, %r27;
	and.pred  	%p49, %p47, %p48;
	and.pred  	%p51, %p1, %p49;
	not.pred 	%p52, %p51;
	@%p52 bra 	$L__BB12_20;
	ld.global.f32 	%f56, [%rd3+-24];
	ld.global.f32 	%f57, [%rd4+24];
	fma.rn.f32 	%f79, %f56, %f57, %f79;
$L__BB12_20:
	sub.s32 	%r53, %r3, %r76;
	add.s32 	%r54, %r53, -7;
	setp.gt.s32 	%p53, %r54, -1;
	setp.lt.s32 	%p54, %r54, %r27;
	and.pred  	%p55, %p53, %p54;
	and.pred  	%p57, %p1, %p55;
	not.pred 	%p58, %p57;
	@%p58 bra 	$L__BB12_22;
	ld.global.f32 	%f58, [%rd3+-28];
	ld.global.f32 	%f59, [%rd4+28];
	fma.rn.f32 	%f79, %f58, %f59, %f79;
$L__BB12_22:
	add.s32 	%r76, %r76, 8;
	setp.ne.s32 	%p59, %r76, %r6;
	mov.u32 	%r78, %r6;
	@%p59 bra 	$L__BB12_6;
$L__BB12_23:
	setp.eq.s32 	%p60, %r4, 0;
	@%p60 bra 	$L__BB12_44;
	add.s32 	%r55, %r4, -1;
	setp.lt.u32 	%p61, %r55, 3;
	@%p61 bra 	$L__BB12_34;
	sub.s32 	%r56, %r3, %r78;
	setp.gt.s32 	%p62, %r56, -1;
	setp.lt.s32 	%p63, %r56, %r27;
	and.pred  	%p64, %p62, %p63;
	and.pred  	%p66, %p1, %p64;
	add.s32 	%r57, %r56, %r12;
	mul.wide.s32 	%rd18, %r57, 4;
	add.s64 	%rd5, %rd2, %rd18;
	not.pred 	%p67, %p66;
	@%p67 bra 	$L__BB12_27;
	add.s32 	%r58, %r78, %r13;
	ld.global.f32 	%f61, [%rd5];
	mul.wide.s32 	%rd19, %r58, 4;
	add.s64 	%rd20, %rd1, %rd19;
	ld.global.f32 	%f62, [%rd20];
	fma.rn.f32 	%f79, %f61, %f62, %f79;
$L__BB12_27:
	not.b32 	%r59, %r78;
	add.s32 	%r60, %r3, %r59;
	setp.gt.s32 	%p68, %r60, -1;
	setp.lt.s32 	%p69, %r60, %r27;
	and.pred  	%p70, %p68, %p69;
	and.pred  	%p72, %p1, %p70;
	cvt.s64.s32 	%rd21, %r13;
	cvt.u64.u32 	%rd22, %r78;
	add.s64 	%rd23, %rd22, %rd21;
	shl.b64 	%rd24, %rd23, 2;
	add.s64 	%rd6, %rd1, %rd24;
	not.pred 	%p73, %p72;
	@%p73 bra 	$L__BB12_29;
	ld.global.f32 	%f63, [%rd5+-4];
	ld.global.f32 	%f64, [%rd6+4];
	fma.rn.f32 	%f79, %f63, %f64, %f79;
$L__BB12_29:
	sub.s32 	%r61, %r3, %r78;
	add.s32 	%r62, %r61, -2;
	setp.gt.s32 	%p74, %r62, -1;
	setp.lt.s32 	%p75, %r62, %r27;
	and.pred  	%p76, %p74, %p75;
	and.pred  	%p78, %p1, %p76;
	not.pred 	%p79, %p78;
	@%p79 bra 	$L__BB12_31;
	ld.global.f32 	%f65, [%rd5+-8];
	ld.global.f32 	%f66, [%rd6+8];
	fma.rn.f32 	%f79, %f65, %f66, %f79;
$L__BB12_31:
	add.s32 	%r64, %r61, -3;
	setp.gt.s32 	%p80, %r64, -1;
	setp.lt.s32 	%p81, %r64, %r27;
	and.pred  	%p82, %p80, %p81;
	and.pred  	%p84, %p1, %p82;
	not.pred 	%p85, %p84;
	@%p85 bra 	$L__BB12_33;
	ld.global.f32 	%f67, [%rd5+-12];
	ld.global.f32 	%f68, [%rd6+12];
	fma.rn.f32 	%f79, %f67, %f68, %f79;
$L__BB12_33:
	add.s32 	%r78, %r78, 4;
$L__BB12_34:
	setp.eq.s32 	%p86, %r5, 0;
	@%p86 bra 	$L__BB12_44;
	setp.eq.s32 	%p87, %r5, 1;
	@%p87 bra 	$L__BB12_41;
	sub.s32 	%r65, %r3, %r78;
	setp.gt.s32 	%p88, %r65, -1;
	setp.lt.s32 	%p89, %r65, %r27;
	and.pred  	%p90, %p88, %p89;
	and.pred  	%p92, %p1, %p90;
	add.s32 	%r66, %r65, %r12;
	mul.wide.s32 	%rd25, %r66, 4;
	add.s64 	%rd7, %rd2, %rd25;
	not.pred 	%p93, %p92;
	@%p93 bra 	$L__BB12_38;
	add.s32 	%r67, %r78, %r13;
	ld.global.f32 	%f70, [%rd7];
	mul.wide.s32 	%rd26, %r67, 4;
	add.s64 	%rd27, %rd1, %rd26;
	ld.global.f32 	%f71, [%rd27];
	fma.rn.f32 	%f79, %f70, %f71, %f79;
$L__BB12_38:
	not.b32 	%r68, %r78;
	add.s32 	%r69, %r3, %r68;
	setp.gt.s32 	%p94, %r69, -1;
	setp.lt.s32 	%p95, %r69, %r27;
	and.pred  	%p96, %p94, %p95;
	and.pred  	%p98, %p1, %p96;
	not.pred 	%p99, %p98;
	@%p99 bra 	$L__BB12_40;
	ld.global.f32 	%f72, [%rd7+-4];
	cvt.s64.s32 	%rd28, %r13;
	cvt.s64.s32 	%rd29, %r78;
	add.s64 	%rd30, %rd29, %rd28;
	shl.b64 	%rd31, %rd30, 2;
	add.s64 	%rd32, %rd1, %rd31;
	ld.global.f32 	%f73, [%rd32+4];
	fma.rn.f32 	%f79, %f72, %f73, %f79;
$L__BB12_40:
	add.s32 	%r78, %r78, 2;
$L__BB12_41:
	setp.eq.s32 	%p100, %r7, 0;
	@%p100 bra 	$L__BB12_44;
	sub.s32 	%r21, %r3, %r78;
	setp.gt.s32 	%p101, %r21, -1;
	setp.lt.s32 	%p102, %r21, %r27;
	and.pred  	%p103, %p101, %p102;
	and.pred  	%p105, %p1, %p103;
	not.pred 	%p106, %p105;
	@%p106 bra 	$L__BB12_44;
	add.s32 	%r70, %r21, %r12;
	add.s32 	%r71, %r78, %r13;
	mul.wide.s32 	%rd33, %r70, 4;
	add.s64 	%rd34, %rd2, %rd33;
	ld.global.f32 	%f74, [%rd34];
	mul.wide.s32 	%rd35, %r71, 4;
	add.s64 	%rd36, %rd1, %rd35;
	ld.global.f32 	%f75, [%rd36];
	fma.rn.f32 	%f79, %f74, %f75, %f79;
$L__BB12_44:
	add.s32 	%r75, %r75, 1;
	setp.ne.s32 	%p107, %r75, %r28;
	@%p107 bra 	$L__BB12_4;
	add.s32 	%r74, %r74, 1;
	setp.ne.s32 	%p108, %r74, %r25;
	@%p108 bra 	$L__BB12_3;
$L__BB12_46:
	ld.param.u64 	%rd40, [_Z21conv2d_backward_inputPKfS0_Pfiiiii_param_2];
	mad.lo.s32 	%r72, %r26, %r1, %r2;
	mad.lo.s32 	%r73, %r72, %r26, %r3;
	cvta.to.global.u64 	%rd37, %rd40;
	mul.wide.s32 	%rd38, %r73, 4;
	add.s64 	%rd39, %rd37, %rd38;
	st.global.f32 	[%rd39], %f79;
$L__BB12_47:
	ret;

}
	// .globl	_Z18maxpool2d_backwardPKfPKiPfiii
.visible .entry _Z18maxpool2d_backwardPKfPKiPfiii(
	.param .u64 .ptr .align 1 _Z18maxpool2d_backwardPKfPKiPfiii_param_0,
	.param .u64 .ptr .align 1 _Z18maxpool2d_backwardPKfPKiPfiii_param_1,
	.param .u64 .ptr .align 1 _Z18maxpool2d_backwardPKfPKiPfiii_param_2,
	.param .u32 _Z18maxpool2d_backwardPKfPKiPfiii_param_3,
	.param .u32 _Z18maxpool2d_backwardPKfPKiPfiii_param_4,
	.param .u32 _Z18maxpool2d_backwardPKfPKiPfiii_param_5
)
{
	.reg .pred 	%p<6>;
	.reg .b32 	%r<21>;
	.reg .b32 	%f<3>;
	.reg .b64 	%rd<12>;

	ld.param.u64 	%rd1, [_Z18maxpool2d_backwardPKfPKiPfiii_param_0];
	ld.param.u64 	%rd2, [_Z18maxpool2d_backwardPKfPKiPfiii_param_1];
	ld.param.u64 	%rd3, [_Z18maxpool2d_backwardPKfPKiPfiii_param_2];
	ld.param.u32 	%r6, [_Z18maxpool2d_backwardPKfPKiPfiii_param_3];
	ld.param.u32 	%r4, [_Z18maxpool2d_backwardPKfPKiPfiii_param_4];
	ld.param.u32 	%r5, [_Z18maxpool2d_backwardPKfPKiPfiii_param_5];
	mov.u32 	%r1, %ctaid.x;
	mov.u32 	%r2, %ctaid.y;
	mov.u32 	%r3, %tid.x;
	setp.ge.s32 	%p1, %r1, %r6;
	setp.ge.s32 	%p2, %r2, %r5;
	or.pred  	%p3, %p1, %p2;
	setp.ge.s32 	%p4, %r3, %r5;
	or.pred  	%p5, %p4, %p3;
	@%p5 bra 	$L__BB13_2;
	cvta.to.global.u64 	%rd4, %rd2;
	cvta.to.global.u64 	%rd5, %rd1;
	cvta.to.global.u64 	%rd6, %rd3;
	mad.lo.s32 	%r7, %r5, %r1, %r2;
	mad.lo.s32 	%r8, %r7, %r5, %r3;
	mul.wide.u32 	%rd7, %r8, 4;
	add.s64 	%rd8, %rd4, %rd7;
	ld.global.u32 	%r9, [%rd8];
	shr.u32 	%r10, %r9, 31;
	add.s32 	%r11, %r9, %r10;
	shr.s32 	%r12, %r11, 1;
	and.b32  	%r13, %r11, -2;
	sub.s32 	%r14, %r9, %r13;
	shl.b32 	%r15, %r2, 1;
	shl.b32 	%r16, %r3, 1;
	add.s32 	%r17, %r14, %r16;
	mad.lo.s32 	%r18, %r4, %r1, %r15;
	add.s32 	%r19, %r18, %r12;
	mad.lo.s32 	%r20, %r19, %r4, %r17;
	mul.wide.s32 	%rd9, %r20, 4;
	add.s64 	%rd10, %rd6, %rd9;
	add.s64 	%rd11, %rd5, %rd7;
	ld.global.f32 	%f1, [%rd11];
	atom.global.add.f32 	%f2, [%rd10], %f1;
$L__BB13_2:
	ret;

}
	// .globl	_Z13relu_backwardPfPKfi
.visible .entry _Z13relu_backwardPfPKfi(
	.param .u64 .ptr .align 1 _Z13relu_backwardPfPKfi_param_0,
	.param .u64 .ptr .align 1 _Z13relu_backwardPfPKfi_param_1,
	.param .u32 _Z13relu_backwardPfPKfi_param_2
)
{
	.reg .pred 	%p<3>;
	.reg .b32 	%r<6>;
	.reg .b32 	%f<5>;
	.reg .b64 	%rd<8>;

	ld.param.u64 	%rd1, [_Z13relu_backwardPfPKfi_param_0];
	ld.param.u64 	%rd2, [_Z13relu_backwardPfPKfi_param_1];
	ld.param.u32 	%r2, [_Z13relu_backwardPfPKfi_param_2];
	mov.u32 	%r3, %ctaid.x;
	mov.u32 	%r4, %ntid.x;
	mov.u32 	%r5, %tid.x;
	mad.lo.s32 	%r1, %r3, %r4, %r5;
	setp.ge.s32 	%p1, %r1, %r2;
	@%p1 bra 	$L__BB14_2;
	cvta.to.global.u64 	%rd3, %rd2;
	cvta.to.global.u64 	%rd4, %rd1;
	mul.wide.s32 	%rd5, %r1, 4;
	add.s64 	%rd6, %rd3, %rd5;
	ld.global.f32 	%f1, [%rd6];
	setp.gt.f32 	%p2, %f1, 0f00000000;
	selp.f32 	%f2, 0f3F800000, 0f00000000, %p2;
	add.s64 	%rd7, %rd4, %rd5;
	ld.global.f32 	%f3, [%rd7];
	mul.f32 	%f4, %f3, %f2;
	st.global.f32 	[%rd7], %f4;
$L__BB14_2:
	ret;

}


// ===== COMPILED SASS (sm_100) =====

	.target	sm_100

	.elftype	@"ET_EXEC"


//--------------------- .note.nv.tkinfo           --------------------------
	.section	.note.nv.tkinfo,"",@"SHT_NOTE"
	.sectionflags	@"SHF_NOTE_NV_TKINFO"
	.tkinfo
        /*0018*/ 	.word	0x00000002
        /*0030*/ 	.string	""
        /*0030*/ 	.string	"ptxas"
        /*0030*/ 	.string	"Cuda compilation tools, release 13.0, V13.0.88"
        /*0030*/ 	.string	"Build cuda_13.0.r13.0/compiler.36424714_0"
        /*0030*/ 	.string	"-arch sm_100 -m 64 "



//--------------------- .note.nv.cuinfo           --------------------------
	.section	.note.nv.cuinfo,"",@"SHT_NOTE"
	.sectionflags	@"SHF_NOTE_NV_CUINFO"
        /*0018*/ 	.short	0x0002
        /*001a*/ 	.short	0x0064
        /*001c*/ 	.short	0x0082
	.zero		2


//--------------------- .nv.info                  --------------------------
	.section	.nv.info,"",@"SHT_CUDA_INFO"
	.align	4


	//----- nvinfo : EIATTR_REGCOUNT
	.align		4
        /*0000*/ 	.byte	0x04, 0x2f
        /*0002*/ 	.short	(.L_1 - .L_0)
	.align		4
.L_0:
        /*0004*/ 	.word	index@(_Z12tanh_forwardPfi)
        /*0008*/ 	.word	0x0000000c


	//----- nvinfo : EIATTR_FRAME_SIZE
	.align		4
.L_1:
        /*000c*/ 	.byte	0x04, 0x11
        /*000e*/ 	.short	(.L_3 - .L_2)
	.align		4
.L_2:
        /*0010*/ 	.word	index@(_Z12tanh_forwardPfi)
        /*0014*/ 	.word	0x00000000


	//----- nvinfo : EIATTR_REGCOUNT
	.align		4
.L_3:
        /*0018*/ 	.byte	0x04, 0x2f
        /*001a*/ 	.short	(.L_5 - .L_4)
	.align		4
.L_4:
        /*001c*/ 	.word	index@(_Z13tanh_backwardPfPKfi)
        /*0020*/ 	.word	0x0000000a


	//----- nvinfo : EIATTR_FRAME_SIZE
	.align		4
.L_5:
        /*0024*/ 	.byte	0x04, 0x11
        /*0026*/ 	.short	(.L_7 - .L_6)
	.align		4
.L_6:
        /*0028*/ 	.word	index@(_Z13tanh_backwardPfPKfi)
        /*002c*/ 	.word	0x00000000


	//----- nvinfo : EIATTR_REGCOUNT
	.align		4
.L_7:
        /*0030*/ 	.byte	0x04, 0x2f
        /*0032*/ 	.short	(.L_9 - .L_8)
	.align		4
.L_8:
        /*0034*/ 	.word	index@(_Z12relu_forwardPfi)
        /*0038*/ 	.word	0x00000008


	//----- nvinfo : EIATTR_FRAME_SIZE
	.align		4
.L_9:
        /*003c*/ 	.byte	0x04, 0x11
        /*003e*/ 	.short	(.L_11 - .L_10)
	.align		4
.L_10:
        /*0040*/ 	.word	index@(_Z12relu_forwardPfi)
        /*0044*/ 	.word	0x00000000


	//----- nvinfo : EIATTR_REGCOUNT
	.align		4
.L_11:
        /*0048*/ 	.byte	0x04, 0x2f
        /*004a*/ 	.short	(.L_13 - .L_12)
	.align		4
.L_12:
        /*004c*/ 	.word	index@(_Z14conv2d_forwardPKfS0_S0_Pfiiiii)
        /*0050*/ 	.word	0x0000001f


	//----- nvinfo : EIATTR_FRAME_SIZE
	.align		4
.L_13:
        /*0054*/ 	.byte	0x04, 0x11
        /*0056*/ 	.short	(.L_15 - .L_14)
	.align		4
.L_14:
        /*0058*/ 	.word	index@(_Z14conv2d_forwardPKfS0_S0_Pfiiiii)
        /*005c*/ 	.word	0x00000000


	//----- nvinfo : EIATTR_REGCOUNT
	.align		4
.L_15:
        /*0060*/ 	.byte	0x04, 0x2f
        /*0062*/ 	.short	(.L_17 - .L_16)
	.align		4
.L_16:
        /*0064*/ 	.word	index@(_Z17maxpool2d_forwardPKfPfPiiii)
        /*0068*/ 	.word	0x00000014


	//----- nvinfo : EIATTR_FRAME_SIZE
	.align		4
.L_17:
        /*006c*/ 	.byte	0x04, 0x11
        /*006e*/ 	.short	(.L_19 - .L_18)
	.align		4
.L_18:
        /*0070*/ 	.word	index@(_Z17maxpool2d_forwardPKfPfPiiii)
        /*0074*/ 	.word	0x00000000


	//----- nvinfo : EIATTR_REGCOUNT
	.align		4
.L_19:
        /*0078*/ 	.byte	0x04, 0x2f
        /*007a*/ 	.short	(.L_21 - .L_20)
	.align		4
.L_20:
        /*007c*/ 	.word	index@(_Z10fc_forwardPKfS0_S0_Pfii)
        /*0080*/ 	.word	0x0000001f


	//----- nvinfo : EIATTR_FRAME_SIZE
	.align		4
.L_21:
        /*0084*/ 	.byte	0x04, 0x11
        /*0086*/ 	.short	(.L_23 - .L_22)
	.align		4
.L_22:
        /*0088*/ 	.word	index@(_Z10fc_forwardPKfS0_S0_Pfii)
        /*008c*/ 	.word	0x00000000


	//----- nvinfo : EIATTR_REGCOUNT
	.align		4
.L_23:
        /*0090*/ 	.byte	0x04, 0x2f
        /*0092*/ 	.short	(.L_25 - .L_24)
	.align		4
.L_24:
        /*0094*/ 	.word	index@(_Z15softmax_forwardPfi)
        /*0098*/ 	.word	0x0000001f


	//----- nvinfo : EIATTR_FRAME_SIZE
	.align		4
.L_25:
        /*009c*/ 	.byte	0x04, 0x11
        /*009e*/ 	.short	(.L_27 - .L_26)
	.align		4
.L_26:
        /*00a0*/ 	.word	index@($__internal_0_$__cuda_sm3x_div_rn_noftz_f32_slowpath)
        /*00a4*/ 	.word	0x00000000


	//----- nvinfo : EIATTR_FRAME_SIZE
	.align		4
.L_27:
        /*00a8*/ 	.byte	0x04, 0x11
        /*00aa*/ 	.short	(.L_29 - .L_28)
	.align		4
.L_28:
        /*00ac*/ 	.word	index@(_Z15softmax_forwardPfi)
        /*00b0*/ 	.word	0x00000000


	//----- nvinfo : EIATTR_REGCOUNT
	.align		4
.L_29:
        /*00b4*/ 	.byte	0x04, 0x2f
        /*00b6*/ 	.short	(.L_31 - .L_30)
	.align		4
.L_30:
        /*00b8*/ 	.word	index@(_Z18fc_backward_weightPKfS0_Pfiif)
        /*00bc*/ 	.word	0x0000000c


	//----- nvinfo : EIATTR_FRAME_SIZE
	.align		4
.L_31:
        /*00c0*/ 	.byte	0x04, 0x11
        /*00c2*/ 	.short	(.L_33 - .L_32)
	.align		4
.L_32:
        /*00c4*/ 	.word	index@(_Z18fc_backward_weightPKfS0_Pfiif)
        /*00c8*/ 	.word	0x00000000


	//----- nvinfo : EIATTR_REGCOUNT
	.align		4
.L_33:
        /*00cc*/ 	.byte	0x04, 0x2f
        /*00ce*/ 	.short	(.L_35 - .L_34)
	.align		4
.L_34:
        /*00d0*/ 	.word	index@(_Z16fc_backward_biasPKfPfif)
        /*00d4*/ 	.word	0x0000000a


	//----- nvinfo : EIATTR_FRAME_SIZE
	.align		4
.L_35:
        /*00d8*/ 	.byte	0x04, 0x11
        /*00da*/ 	.short	(.L_37 - .L_36)
	.align		4
.L_36:
        /*00dc*/ 	.word	index@(_Z16fc_backward_biasPKfPfif)
        /*00e0*/ 	.word	0x00000000


	//----- nvinfo : EIATTR_REGCOUNT
	.align		4
.L_37:
        /*00e4*/ 	.byte	0x04, 0x2f
        /*00e6*/ 	.short	(.L_39 - .L_38)
	.align		4
.L_38:
        /*00e8*/ 	.word	index@(_Z17fc_backward_inputPKfS0_Pfii)
        /*00ec*/ 	.word	0x00000020


	//----- nvinfo : EIATTR_FRAME_SIZE
	.align		4
.L_39:
        /*00f0*/ 	.byte	0x04, 0x11
        /*00f2*/ 	.short	(.L_41 - .L_40)
	.align		4
.L_40:
        /*00f4*/ 	.word	index@(_Z17fc_backward_inputPKfS0_Pfii)
        /*00f8*/ 	.word	0x00000000


	//----- nvinfo : EIATTR_REGCOUNT
	.align		4
.L_41:
        /*00fc*/ 	.byte	0x04, 0x2f
        /*00fe*/ 	.short	(.L_43 - .L_42)
	.align		4
.L_42:
        /*0100*/ 	.word	index@(_Z22conv2d_backward_weightPKfS0_Pfiiiiif)
        /*0104*/ 	.word	0x00000020


	//----- nvinfo : EIATTR_FRAME_SIZE
	.align		4
.L_43:
        /*0108*/ 	.byte	0x04, 0x11
        /*010a*/ 	.short	(.L_45 - .L_44)
	.align		4
.L_44:
        /*010c*/ 	.word	index@(_Z22conv2d_backward_weightPKfS0_Pfiiiiif)
        /*0110*/ 	.word	0x00000000


	//----- nvinfo : EIATTR_REGCOUNT
	.align		4
.L_45:
        /*0114*/ 	.byte	0x04, 0x2f
        /*0116*/ 	.short	(.L_47 - .L_46)
	.align		4
.L_46:
        /*0118*/ 	.word	index@(_Z20conv2d_backward_biasPKfPfiif)
        /*011c*/ 	.word	0x0000001e


	//----- nvinfo : EIATTR_FRAME_SIZE
	.align		4
.L_47:
        /*0120*/ 	.byte	0x04, 0x11
        /*0122*/ 	.short	(.L_49 - .L_48)
	.align		4
.L_48:
        /*0124*/ 	.word	index@(_Z20conv2d_backward_biasPKfPfiif)
        /*0128*/ 	.word	0x00000000


	//----- nvinfo : EIATTR_REGCOUNT
	.align		4
.L_49:
        /*012c*/ 	.byte	0x04, 0x2f
        /*012e*/ 	.short	(.L_51 - .L_50)
	.align		4
.L_50:
        /*0130*/ 	.word	index@(_Z21conv2d_backward_inputPKfS0_Pfiiiii)
        /*0134*/ 	.word	0x0000001d


	//----- nvinfo : EIATTR_FRAME_SIZE
	.align		4
.L_51:
        /*0138*/ 	.byte	0x04, 0x11
        /*013a*/ 	.short	(.L_53 - .L_52)
	.align		4
.L_52:
        /*013c*/ 	.word	index@(_Z21conv2d_backward_inputPKfS0_Pfiiiii)
        /*0140*/ 	.word	0x00000000


	//----- nvinfo : EIATTR_REGCOUNT
	.align		4
.L_53:
        /*0144*/ 	.byte	0x04, 0x2f
        /*0146*/ 	.short	(.L_55 - .L_54)
	.align		4
.L_54:
        /*0148*/ 	.word	index@(_Z18maxpool2d_backwardPKfPKiPfiii)
        /*014c*/ 	.word	0x00000010


	//----- nvinfo : EIATTR_FRAME_SIZE
	.align		4
.L_55:
        /*0150*/ 	.byte	0x04, 0x11
        /*0152*/ 	.short	(.L_57 - .L_56)
	.align		4
.L_56:
        /*0154*/ 	.word	index@(_Z18maxpool2d_backwardPKfPKiPfiii)
        /*0158*/ 	.word	0x00000000


	//----- nvinfo : EIATTR_REGCOUNT
	.align		4
.L_57:
        /*015c*/ 	.byte	0x04, 0x2f
        /*015e*/ 	.short	(.L_59 - .L_58)
	.align		4
.L_58:
        /*0160*/ 	.word	index@(_Z13relu_backwardPfPKfi)
        /*0164*/ 	.word	0x0000000a


	//----- nvinfo : EIATTR_FRAME_SIZE
	.align		4
.L_59:
        /*0168*/ 	.byte	0x04, 0x11
        /*016a*/ 	.short	(.L_61 - .L_60)
	.align		4
.L_60:
        /*016c*/ 	.word	index@(_Z13relu_backwardPfPKfi)
        /*0170*/ 	.word	0x00000000


	//----- nvinfo : EIATTR_MIN_STACK_SIZE
	.align		4
.L_61:
        /*0174*/ 	.byte	0x04, 0x12
        /*0176*/ 	.short	(.L_63 - .L_62)
	.align		4
.L_62:
        /*0178*/ 	.word	index@(_Z13relu_backwardPfPKfi)
        /*017c*/ 	.word	0x00000000


	//----- nvinfo : EIATTR_MIN_STACK_SIZE
	.align		4
.L_63:
        /*0180*/ 	.byte	0x04, 0x12
        /*0182*/ 	.short	(.L_65 - .L_64)
	.align		4
.L_64:
        /*0184*/ 	.word	index@(_Z18maxpool2d_backwardPKfPKiPfiii)
        /*0188*/ 	.word	0x00000000


	//----- nvinfo : EIATTR_MIN_STACK_SIZE
	.align		4
.L_65:
        /*018c*/ 	.byte	0x04, 0x12
        /*018e*/ 	.short	(.L_67 - .L_66)
	.align		4
.L_66:
        /*0190*/ 	.word	index@(_Z21conv2d_backward_inputPKfS0_Pfiiiii)
        /*0194*/ 	.word	0x00000000


	//----- nvinfo : EIATTR_MIN_STACK_SIZE
	.align		4
.L_67:
        /*0198*/ 	.byte	0x04, 0x12
        /*019a*/ 	.short	(.L_69 - .L_68)
	.align		4
.L_68:
        /*019c*/ 	.word	index@(_Z20conv2d_backward_biasPKfPfiif)
        /*01a0*/ 	.word	0x00000000


	//----- nvinfo : EIATTR_MIN_STACK_SIZE
	.align		4
.L_69:
        /*01a4*/ 	.byte	0x04, 0x12
        /*01a6*/ 	.short	(.L_71 - .L_70)
	.align		4
.L_70:
        /*01a8*/ 	.word	index@(_Z22conv2d_backward_weightPKfS0_Pfiiiiif)
        /*01ac*/ 	.word	0x00000000


	//----- nvinfo : EIATTR_MIN_STACK_SIZE
	.align		4
.L_71:
        /*01b0*/ 	.byte	0x04, 0x12
        /*01b2*/ 	.short	(.L_73 - .L_72)
	.align		4
.L_72:
        /*01b4*/ 	.word	index@(_Z17fc_backward_inputPKfS0_Pfii)
        /*01b8*/ 	.word	0x00000000


	//----- nvinfo : EIATTR_MIN_STACK_SIZE
	.align		4
.L_73:
        /*01bc*/ 	.byte	0x04, 0x12
        /*01be*/ 	.short	(.L_75 - .L_74)
	.align		4
.L_74:
        /*01c0*/ 	.word	index@(_Z16fc_backward_biasPKfPfif)
        /*01c4*/ 	.word	0x00000000


	//----- nvinfo : EIATTR_MIN_STACK_SIZE
	.align		4
.L_75:
        /*01c8*/ 	.byte	0x04, 0x12
        /*01ca*/ 	.short	(.L_77 - .L_76)
	.align		4
.L_76:
        /*01cc*/ 	.word	index@(_Z18fc_backward_weightPKfS0_Pfiif)
        /*01d0*/ 	.word	0x00000000


	//----- nvinfo : EIATTR_MIN_STACK_SIZE
	.align		4
.L_77:
        /*01d4*/ 	.byte	0x04, 0x12
        /*01d6*/ 	.short	(.L_79 - .L_78)
	.align		4
.L_78:
        /*01d8*/ 	.word	index@(_Z15softmax_forwardPfi)
        /*01dc*/ 	.word	0x00000000


	//----- nvinfo : EIATTR_MIN_STACK_SIZE
	.align		4
.L_79:
        /*01e0*/ 	.byte	0x04, 0x12
        /*01e2*/ 	.short	(.L_81 - .L_80)
	.align		4
.L_80:
        /*01e4*/ 	.word	index@(_Z10fc_forwardPKfS0_S0_Pfii)
        /*01e8*/ 	.word	0x00000000


	//----- nvinfo : EIATTR_MIN_STACK_SIZE
	.align		4
.L_81:
        /*01ec*/ 	.byte	0x04, 0x12
        /*01ee*/ 	.short	(.L_83 - .L_82)
	.align		4
.L_82:
        /*01f0*/ 	.word	index@(_Z17maxpool2d_forwardPKfPfPiiii)
        /*01f4*/ 	.word	0x00000000


	//----- nvinfo : EIATTR_MIN_STACK_SIZE
	.align		4
.L_83:
        /*01f8*/ 	.byte	0x04, 0x12
        /*01fa*/ 	.short	(.L_85 - .L_84)
	.align		4
.L_84:
        /*01fc*/ 	.word	index@(_Z14conv2d_forwardPKfS0_S0_Pfiiiii)
        /*0200*/ 	.word	0x00000000


	//----- nvinfo : EIATTR_MIN_STACK_SIZE
	.align		4
.L_85:
        /*0204*/ 	.byte	0x04, 0x12
        /*0206*/ 	.short	(.L_87 - .L_86)
	.align		4
.L_86:
        /*0208*/ 	.word	index@(_Z12relu_forwardPfi)
        /*020c*/ 	.word	0x00000000


	//----- nvinfo : EIATTR_MIN_STACK_SIZE
	.align		4
.L_87:
        /*0210*/ 	.byte	0x04, 0x12
        /*0212*/ 	.short	(.L_89 - .L_88)
	.align		4
.L_88:
        /*0214*/ 	.word	index@(_Z13tanh_backwardPfPKfi)
        /*0218*/ 	.word	0x00000000


	//----- nvinfo : EIATTR_MIN_STACK_SIZE
	.align		4
.L_89:
        /*021c*/ 	.byte	0x04, 0x12
        /*021e*/ 	.short	(.L_91 - .L_90)
	.align		4
.L_90:
        /*0220*/ 	.word	index@(_Z12tanh_forwardPfi)
        /*0224*/ 	.word	0x00000000
.L_91:


//--------------------- .nv.compat                --------------------------
	.section	.nv.compat,"",@"SHT_CUDA_COMPAT_INFO"
	.align	4
        /*0000*/ 	.byte	0x02, 0x09, 0x00, 0x00, 0x02, 0x02, 0x01, 0x00, 0x02, 0x05, 0x05, 0x00, 0x03, 0x07, 0x01, 0x01
        /*0010*/ 	.byte	0x02, 0x03, 0x00, 0x00, 0x02, 0x06, 0x01, 0x00, 0x04, 0x0b, 0x08, 0x00, 0x01, 0x00, 0x00, 0x00
        /*0020*/ 	.byte	0x00, 0x00, 0x00, 0x00


//--------------------- .nv.info._Z13relu_backwardPfPKfi --------------------------
	.section	.nv.info._Z13relu_backwardPfPKfi,"",@"SHT_CUDA_INFO"
	.sectionflags	@""
	.align	4


	//----- nvinfo : EIATTR_CUDA_API_VERSION
	.align		4
        /*0000*/ 	.byte	0x04, 0x37
        /*0002*/ 	.short	(.L_93 - .L_92)
.L_92:
        /*0004*/ 	.word	0x00000082


	//----- nvinfo : EIATTR_KPARAM_INFO
	.align		4
.L_93:
        /*0008*/ 	.byte	0x04, 0x17
        /*000a*/ 	.short	(.L_95 - .L_94)
.L_94:
        /*000c*/ 	.word	0x00000000
        /*0010*/ 	.short	0x0002
        /*0012*/ 	.short	0x0010
        /*0014*/ 	.byte	0x00, 0xf0, 0x11, 0x00


	//----- nvinfo : EIATTR_KPARAM_INFO
	.align		4
.L_95:
        /*0018*/ 	.byte	0x04, 0x17
        /*001a*/ 	.short	(.L_97 - .L_96)
.L_96:
        /*001c*/ 	.word	0x00000000
        /*0020*/ 	.short	0x0001
        /*0022*/ 	.short	0x0008
        /*0024*/ 	.byte	0x00, 0xf5, 0x21, 0x00


	//----- nvinfo : EIATTR_KPARAM_INFO
	.align		4
.L_97:
        /*0028*/ 	.byte	0x04, 0x17
        /*002a*/ 	.short	(.L_99 - .L_98)
.L_98:
        /*002c*/ 	.word	0x00000000
        /*0030*/ 	.short	0x0000
        /*0032*/ 	.short	0x0000
        /*0034*/ 	.byte	0x00, 0xf5, 0x21, 0x00


	//----- nvinfo : EIATTR_SPARSE_MMA_MASK
	.align		4
.L_99:
        /*0038*/ 	.byte	0x03, 0x50
        /*003a*/ 	.short	0x0000


	//----- nvinfo : EIATTR_MAXREG_COUNT
	.align		4
        /*003c*/ 	.byte	0x03, 0x1b
        /*003e*/ 	.short	0x00ff


	//----- nvinfo : EIATTR_MERCURY_ISA_VERSION
	.align		4
        /*0040*/ 	.byte	0x03, 0x5f
        /*0042*/ 	.short	0x0101


	//----- nvinfo : EIATTR_VRC_CTA_INIT_COUNT
	.align		4
        /*0044*/ 	.byte	0x02, 0x4a
	.zero		1
	.zero		1


	//----- nvinfo : EIATTR_EXIT_INSTR_OFFSETS
	.align		4
        /*0048*/ 	.byte	0x04, 0x1c
        /*004a*/ 	.short	(.L_101 - .L_100)


	//   ....[0]....
.L_100:
        /*004c*/ 	.word	0x00000070


	//   ....[1]....
        /*0050*/ 	.word	0x00000120


	//----- nvinfo : EIATTR_CBANK_PARAM_SIZE
	.align		4
.L_101:
        /*0054*/ 	.byte	0x03, 0x19
        /*0056*/ 	.short	0x0014


	//----- nvinfo : EIATTR_PARAM_CBANK
	.align		4
        /*0058*/ 	.byte	0x04, 0x0a
        /*005a*/ 	.short	(.L_103 - .L_102)
	.align		4
.L_102:
        /*005c*/ 	.word	index@(.nv.constant0._Z13relu_backwardPfPKfi)
        /*0060*/ 	.short	0x0380
        /*0062*/ 	.short	0x0014


	//----- nvinfo : EIATTR_SW_WAR
	.align		4
.L_103:
        /*0064*/ 	.byte	0x04, 0x36
        /*0066*/ 	.short	(.L_105 - .L_104)
.L_104:
        /*0068*/ 	.word	0x00000008
.L_105:


//--------------------- .nv.info._Z18maxpool2d_backwardPKfPKiPfiii --------------------------
	.section	.nv.info._Z18maxpool2d_backwardPKfPKiPfiii,"",@"SHT_CUDA_INFO"
	.sectionflags	@""
	.align	4


	//----- nvinfo : EIATTR_CUDA_API_VERSION
	.align		4
        /*0000*/ 	.byte	0x04, 0x37
        /*0002*/ 	.short	(.L_107 - .L_106)
.L_106:
        /*0004*/ 	.word	0x00000082


	//----- nvinfo : EIATTR_KPARAM_INFO
	.align		4
.L_107:
        /*0008*/ 	.byte	0x04, 0x17
        /*000a*/ 	.short	(.L_109 - .L_108)
.L_108:
        /*000c*/ 	.word	0x00000000
        /*0010*/ 	.short	0x0005
        /*0012*/ 	.short	0x0020
        /*0014*/ 	.byte	0x00, 0xf0, 0x11, 0x00


	//----- nvinfo : EIATTR_KPARAM_INFO
	.align		4
.L_109:
        /*0018*/ 	.byte	0x04, 0x17
        /*001a*/ 	.short	(.L_111 - .L_110)
.L_110:
        /*001c*/ 	.word	0x00000000
        /*0020*/ 	.short	0x0004
        /*0022*/ 	.short	0x001c
        /*0024*/ 	.byte	0x00, 0xf0, 0x11, 0x00


	//----- nvinfo : EIATTR_KPARAM_INFO
	.align		4
.L_111:
        /*0028*/ 	.byte	0x04, 0x17
        /*002a*/ 	.short	(.L_113 - .L_112)
.L_112:
        /*002c*/ 	.word	0x00000000
        /*0030*/ 	.short	0x0003
        /*0032*/ 	.short	0x0018
        /*0034*/ 	.byte	0x00, 0xf0, 0x11, 0x00


	//----- nvinfo : EIATTR_KPARAM_INFO
	.align		4
.L_113:
        /*0038*/ 	.byte	0x04, 0x17
        /*003a*/ 	.short	(.L_115 - .L_114)
.L_114:
        /*003c*/ 	.word	0x00000000
        /*0040*/ 	.short	0x0002
        /*0042*/ 	.short	0x0010
        /*0044*/ 	.byte	0x00, 0xf5, 0x21, 0x00


	//----- nvinfo : EIATTR_KPARAM_INFO
	.align		4
.L_115:
        /*0048*/ 	.byte	0x04, 0x17
        /*004a*/ 	.short	(.L_117 - .L_116)
.L_116:
        /*004c*/ 	.word	0x00000000
        /*0050*/ 	.short	0x0001
        /*0052*/ 	.short	0x0008
        /*0054*/ 	.byte	0x00, 0xf5, 0x21, 0x00


	//----- nvinfo : EIATTR_KPARAM_INFO
	.align		4
.L_117:
        /*0058*/ 	.byte	0x04, 0x17
        /*005a*/ 	.short	(.L_119 - .L_118)
.L_118:
        /*005c*/ 	.word	0x00000000
        /*0060*/ 	.short	0x0000
        /*0062*/ 	.short	0x0000
        /*0064*/ 	.byte	0x00, 0xf5, 0x21, 0x00


	//----- nvinfo : EIATTR_SPARSE_MMA_MASK
	.align		4
.L_119:
        /*0068*/ 	.byte	0x03, 0x50
        /*006a*/ 	.short	0x0000


	//----- nvinfo : EIATTR_MAXREG_COUNT
	.align		4
        /*006c*/ 	.byte	0x03, 0x1b
        /*006e*/ 	.short	0x00ff


	//----- nvinfo : EIATTR_MERCURY_ISA_VERSION
	.align		4
        /*0070*/ 	.byte	0x03, 0x5f
        /*0072*/ 	.short	0x0101


	//----- nvinfo : EIATTR_VRC_CTA_INIT_COUNT
	.align		4
        /*0074*/ 	.byte	0x02, 0x4a
	.zero		1
	.zero		1


	//----- nvinfo : EIATTR_EXIT_INSTR_OFFSETS
	.align		4
        /*0078*/ 	.byte	0x04, 0x1c
        /*007a*/ 	.short	(.L_121 - .L_120)


	//   ....[0]....
.L_120:
        /*007c*/ 	.word	0x00000090


	//   ....[1]....
        /*0080*/ 	.word	0x000001f0


	//----- nvinfo : EIATTR_CBANK_PARAM_SIZE
	.align		4
.L_121:
        /*0084*/ 	.byte	0x03, 0x19
        /*0086*/ 	.short	0x0024


	//----- nvinfo : EIATTR_PARAM_CBANK
	.align		4
        /*0088*/ 	.byte	0x04, 0x0a
        /*008a*/ 	.short	(.L_123 - .L_122)
	.align		4
.L_122:
        /*008c*/ 	.word	index@(.nv.constant0._Z18maxpool2d_backwardPKfPKiPfiii)
        /*0090*/ 	.short	0x0380
        /*0092*/ 	.short	0x0024


	//----- nvinfo : EIATTR_SW_WAR
	.align		4
.L_123:
        /*0094*/ 	.byte	0x04, 0x36
        /*0096*/ 	.short	(.L_125 - .L_124)
.L_124:
        /*0098*/ 	.word	0x00000008
.L_125:


//--------------------- .nv.info._Z21conv2d_backward_inputPKfS0_Pfiiiii --------------------------
	.section	.nv.info._Z21conv2d_backward_inputPKfS0_Pfiiiii,"",@"SHT_CUDA_INFO"
	.sectionflags	@""
	.align	4


	//----- nvinfo : EIATTR_CUDA_API_VERSION
	.align		4
        /*0000*/ 	.byte	0x04, 0x37
        /*0002*/ 	.short	(.L_127 - .L_126)
.L_126:
        /*0004*/ 	.word	0x00000082


	//----- nvinfo : EIATTR_KPARAM_INFO
	.align		4
.L_127:
        /*0008*/ 	.byte	0x04, 0x17
        /*000a*/ 	.short	(.L_129 - .L_128)
.L_128:
        /*000c*/ 	.word	0x00000000
        /*0010*/ 	.short	0x0007
        /*0012*/ 	.short	0x0028
        /*0014*/ 	.byte	0x00, 0xf0, 0x11, 0x00


	//----- nvinfo : EIATTR_KPARAM_INFO
	.align		4
.L_129:
        /*0018*/ 	.byte	0x04, 0x17
        /*001a*/ 	.short	(.L_131 - .L_130)
.L_130:
        /*001c*/ 	.word	0x00000000
        /*0020*/ 	.short	0x0006
        /*0022*/ 	.short	0x0024
        /*0024*/ 	.byte	0x00, 0xf0, 0x11, 0x00


	//----- nvinfo : EIATTR_KPARAM_INFO
	.align		4
.L_131:
        /*0028*/ 	.byte	0x04, 0x17
        /*002a*/ 	.short	(.L_133 - .L_132)
.L_132:
        /*002c*/ 	.word	0x00000000
        /*0030*/ 	.short	0x0005
        /*0032*/ 	.short	0x0020
        /*0034*/ 	.byte	0x00, 0xf0, 0x11, 0x00


	//----- nvinfo : EIATTR_KPARAM_INFO
	.align		4
.L_133:
        /*0038*/ 	.byte	0x04, 0x17
        /*003a*/ 	.short	(.L_135 - .L_134)
.L_134:
        /*003c*/ 	.word	0x00000000
        /*0040*/ 	.short	0x0004
        /*0042*/ 	.short	0x001c
        /*0044*/ 	.byte	0x00, 0xf0, 0x11, 0x00


	//----- nvinfo : EIATTR_KPARAM_INFO
	.align		4
.L_135:
        /*0048*/ 	.byte	0x04, 0x17
        /*004a*/ 	.short	(.L_137 - .L_136)
.L_136:
        /*004c*/ 	.word	0x00000000
        /*0050*/ 	.short	0x0003
        /*0052*/ 	.short	0x0018
        /*0054*/ 	.byte	0x00, 0xf0, 0x11, 0x00


	//----- nvinfo : EIATTR_KPARAM_INFO
	.align		4
.L_137:
        /*0058*/ 	.byte	0x04, 0x17
        /*005a*/ 	.short	(.L_139 - .L_138)
.L_138:
        /*005c*/ 	.word	0x00000000
        /*0060*/ 	.short	0x0002
        /*0062*/ 	.short	0x0010
        /*0064*/ 	.byte	0x00, 0xf5, 0x21, 0x00


	//----- nvinfo : EIATTR_KPARAM_INFO
	.align		4
.L_139:
        /*0068*/ 	.byte	0x04, 0x17
        /*006a*/ 	.short	(.L_141 - .L_140)
.L_140:
        /*006c*/ 	.word	0x00000000
        /*0070*/ 	.short	0x0001
        /*0072*/ 	.short	0x0008
        /*0074*/ 	.byte	0x00, 0xf5, 0x21, 0x00


	//----- nvinfo : EIATTR_KPARAM_INFO
	.align		4
.L_141:
        /*0078*/ 	.byte	0x04, 0x17
        /*007a*/ 	.short	(.L_143 - .L_142)
.L_142:
        /*007c*/ 	.word	0x00000000
        /*0080*/ 	.short	0x0000
        /*0082*/ 	.short	0x0000
        /*0084*/ 	.byte	0x00, 0xf5, 0x21, 0x00


	//----- nvinfo : EIATTR_SPARSE_MMA_MASK
	.align		4
.L_143:
        /*0088*/ 	.byte	0x03, 0x50
        /*008a*/ 	.short	0x0000


	//----- nvinfo : EIATTR_MAXREG_COUNT
	.align		4
        /*008c*/ 	.byte	0x03, 0x1b
        /*008e*/ 	.short	0x00ff


	//----- nvinfo : EIATTR_MERCURY_ISA_VERSION
	.align		4
        /*0090*/ 	.byte	0x03, 0x5f
        /*0092*/ 	.short	0x0101


	//----- nvinfo : EIATTR_VRC_CTA_INIT_COUNT
	.align		4
        /*0094*/ 	.byte	0x02, 0x4a
	.zero		1
	.zero		1


	//----- nvinfo : EIATTR_EXIT_INSTR_OFFSETS
	.align		4
        /*0098*/ 	.byte	0x04, 0x1c
        /*009a*/ 	.short	(.L_145 - .L_144)


	//   ....[0]....
.L_144:
        /*009c*/ 	.word	0x00000090


	//   ....[1]....
        /*00a0*/ 	.word	0x00000de0


	//----- nvinfo : EIATTR_CRS_STACK_SIZE
	.align		4
.L_145:
        /*00a4*/ 	.byte	0x04, 0x1e
        /*00a6*/ 	.short	(.L_147 - .L_146)
.L_146:
        /*00a8*/ 	.word	0x00000000


	//----- nvinfo : EIATTR_CBANK_PARAM_SIZE
	.align		4
.L_147:
        /*00ac*/ 	.byte	0x03, 0x19
        /*00ae*/ 	.short	0x002c


	//----- nvinfo : EIATTR_PARAM_CBANK
	.align		4
        /*00b0*/ 	.byte	0x04, 0x0a
        /*00b2*/ 	.short	(.L_149 - .L_148)
	.align		4
.L_148:
        /*00b4*/ 	.word	index@(.nv.constant0._Z21conv2d_backward_inputPKfS0_Pfiiiii)
        /*00b8*/ 	.short	0x0380
        /*00ba*/ 	.short	0x002c


	//----- nvinfo : EIATTR_SW_WAR
	.align		4
.L_149:
        /*00bc*/ 	.byte	0x04, 0x36
        /*00be*/ 	.short	(.L_151 - .L_150)
.L_150:
        /*00c0*/ 	.word	0x00000008
.L_151:


//--------------------- .nv.info._Z20conv2d_backward_biasPKfPfiif --------------------------
	.section	.nv.info._Z20conv2d_backward_biasPKfPfiif,"",@"SHT_CUDA_INFO"
	.sectionflags	@""
	.align	4


	//----- nvinfo : EIATTR_CUDA_API_VERSION
	.align		4
        /*0000*/ 	.byte	0x04, 0x37
        /*0002*/ 	.short	(.L_153 - .L_152)
.L_152:
        /*0004*/ 	.word	0x00000082


	//----- nvinfo : EIATTR_KPARAM_INFO
	.align		4
.L_153:
        /*0008*/ 	.byte	0x04, 0x17
        /*000a*/ 	.short	(.L_155 - .L_154)
.L_154:
        /*000c*/ 	.word	0x00000000
        /*0010*/ 	.short	0x0004
        /*0012*/ 	.short	0x0018
        /*0014*/ 	.byte	0x00, 0xf0, 0x11, 0x00


	//----- nvinfo : EIATTR_KPARAM_INFO
	.align		4
.L_155:
        /*0018*/ 	.byte	0x04, 0x17
        /*001a*/ 	.short	(.L_157 - .L_156)
.L_156:
        /*001c*/ 	.word	0x00000000
        /*0020*/ 	.short	0x0003
        /*0022*/ 	.short	0x0014
        /*0024*/ 	.byte	0x00, 0xf0, 0x11, 0x00


	//----- nvinfo : EIATTR_KPARAM_INFO
	.align		4
.L_157:
        /*0028*/ 	.byte	0x04, 0x17
        /*002a*/ 	.short	(.L_159 - .L_158)
.L_158:
        /*002c*/ 	.word	0x00000000
        /*0030*/ 	.short	0x0002
        /*0032*/ 	.short	0x0010
        /*0034*/ 	.byte	0x00, 0xf0, 0x11, 0x00


	//----- nvinfo : EIATTR_KPARAM_INFO
	.align		4
.L_159:
        /*0038*/ 	.byte	0x04, 0x17
        /*003a*/ 	.short	(.L_161 - .L_160)
.L_160:
        /*003c*/ 	.word	0x00000000
        /*0040*/ 	.short	0x0001
        /*0042*/ 	.short	0x0008
        /*0044*/ 	.byte	0x00, 0xf5, 0x21, 0x00


	//----- nvinfo : EIATTR_KPARAM_INFO
	.align		4
.L_161:
        /*0048*/ 	.byte	0x04, 0x17
        /*004a*/ 	.short	(.L_163 - .L_162)
.L_162:
        /*004c*/ 	.word	0x00000000
        /*0050*/ 	.short	0x0000
        /*0052*/ 	.short	0x0000
        /*0054*/ 	.byte	0x00, 0xf5, 0x21, 0x00


	//----- nvinfo : EIATTR_SPARSE_MMA_MASK
	.align		4
.L_163:
        /*0058*/ 	.byte	0x03, 0x50
        /*005a*/ 	.short	0x0000


	//----- nvinfo : EIATTR_MAXREG_COUNT
	.align		4
        /*005c*/ 	.byte	0x03, 0x1b
        /*005e*/ 	.short	0x00ff


	//----- nvinfo : EIATTR_MERCURY_ISA_VERSION
	.align		4
        /*0060*/ 	.byte	0x03, 0x5f
        /*0062*/ 	.short	0x0101


	//----- nvinfo : EIATTR_VRC_CTA_INIT_COUNT
	.align		4
        /*0064*/ 	.byte	0x02, 0x4a
	.zero		1
	.zero		1


	//----- nvinfo : EIATTR_EXIT_INSTR_OFFSETS
	.align		4
        /*0068*/ 	.byte	0x04, 0x1c
        /*006a*/ 	.short	(.L_165 - .L_164)


	//   ....[0]....
.L_164:
        /*006c*/ 	.word	0x00000070


	//   ....[1]....
        /*0070*/ 	.word	0x00000870


	//----- nvinfo : EIATTR_CBANK_PARAM_SIZE
	.align		4
.L_165:
        /*0074*/ 	.byte	0x03, 0x19
        /*0076*/ 	.short	0x001c


	//----- nvinfo : EIATTR_PARAM_CBANK
	.align		4
        /*0078*/ 	.byte	0x04, 0x0a
        /*007a*/ 	.short	(.L_167 - .L_166)
	.align		4
.L_166:
        /*007c*/ 	.word	index@(.nv.constant0._Z20conv2d_backward_biasPKfPfiif)
        /*0080*/ 	.short	0x0380
        /*0082*/ 	.short	0x001c


	//----- nvinfo : EIATTR_SW_WAR
	.align		4
.L_167:
        /*0084*/ 	.byte	0x04, 0x36
        /*0086*/ 	.short	(.L_169 - .L_168)
.L_168:
        /*0088*/ 	.word	0x00000008
.L_169:


//--------------------- .nv.info._Z22conv2d_backward_weightPKfS0_Pfiiiiif --------------------------
	.section	.nv.info._Z22conv2d_backward_weightPKfS0_Pfiiiiif,"",@"SHT_CUDA_INFO"
	.sectionflags	@""
	.align	4


	//----- nvinfo : EIATTR_CUDA_API_VERSION
	.align		4
        /*0000*/ 	.byte	0x04, 0x37
        /*0002*/ 	.short	(.L_171 - .L_170)
.L_170:
        /*0004*/ 	.word	0x00000082


	//----- nvinfo : EIATTR_KPARAM_INFO
	.align		4
.L_171:
        /*0008*/ 	.byte	0x04, 0x17
        /*000a*/ 	.short	(.L_173 - .L_172)
.L_172:
        /*000c*/ 	.word	0x00000000
        /*0010*/ 	.short	0x0008
        /*0012*/ 	.short	0x002c
        /*0014*/ 	.byte	0x00, 0xf0, 0x11, 0x00


	//----- nvinfo : EIATTR_KPARAM_INFO
	.align		4
.L_173:
        /*0018*/ 	.byte	0x04, 0x17
        /*001a*/ 	.short	(.L_175 - .L_174)
.L_174:
        /*001c*/ 	.word	0x00000000
        /*0020*/ 	.short	0x0007
        /*0022*/ 	.short	0x0028
        /*0024*/ 	.byte	0x00, 0xf0, 0x11, 0x00


	//----- nvinfo : EIATTR_KPARAM_INFO
	.align		4
.L_175:
        /*0028*/ 	.byte	0x04, 0x17
        /*002a*/ 	.short	(.L_177 - .L_176)
.L_176:
        /*002c*/ 	.word	0x00000000
        /*0030*/ 	.short	0x0006
        /*0032*/ 	.short	0x0024
        /*0034*/ 	.byte	0x00, 0xf0, 0x11, 0x00


	//----- nvinfo : EIATTR_KPARAM_INFO
	.align		4
.L_177:
        /*0038*/ 	.byte	0x04, 0x17
        /*003a*/ 	.short	(.L_179 - .L_178)
.L_178:
        /*003c*/ 	.word	0x00000000
        /*0040*/ 	.short	0x0005
        /*0042*/ 	.short	0x0020
        /*0044*/ 	.byte	0x00, 0xf0, 0x11, 0x00


	//----- nvinfo : EIATTR_KPARAM_INFO
	.align		4
.L_179:
        /*0048*/ 	.byte	0x04, 0x17
        /*004a*/ 	.short	(.L_181 - .L_180)
.L_180:
        /*004c*/ 	.word	0x00000000
        /*0050*/ 	.short	0x0004
        /*0052*/ 	.short	0x001c
        /*0054*/ 	.byte	0x00, 0xf0, 0x11, 0x00


	//----- nvinfo : EIATTR_KPARAM_INFO
	.align		4
.L_181:
        /*0058*/ 	.byte	0x04, 0x17
        /*005a*/ 	.short	(.L_183 - .L_182)
.L_182:
        /*005c*/ 	.word	0x00000000
        /*0060*/ 	.short	0x0003
        /*0062*/ 	.short	0x0018
        /*0064*/ 	.byte	0x00, 0xf0, 0x11, 0x00


	//----- nvinfo : EIATTR_KPARAM_INFO
	.align		4
.L_183:
        /*0068*/ 	.byte	0x04, 0x17
        /*006a*/ 	.short	(.L_185 - .L_184)
.L_184:
        /*006c*/ 	.word	0x00000000
        /*0070*/ 	.short	0x0002
        /*0072*/ 	.short	0x0010
        /*0074*/ 	.byte	0x00, 0xf5, 0x21, 0x00


	//----- nvinfo : EIATTR_KPARAM_INFO
	.align		4
.L_185:
        /*0078*/ 	.byte	0x04, 0x17
        /*007a*/ 	.short	(.L_187 - .L_186)
.L_186:
        /*007c*/ 	.word	0x00000000
        /*0080*/ 	.short	0x0001
        /*0082*/ 	.short	0x0008
        /*0084*/ 	.byte	0x00, 0xf5, 0x21, 0x00


	//----- nvinfo : EIATTR_KPARAM_INFO
	.align		4
.L_187:
        /*0088*/ 	.byte	0x04, 0x17
        /*008a*/ 	.short	(.L_189 - .L_188)
.L_188:
        /*008c*/ 	.word	0x00000000
        /*0090*/ 	.short	0x0000
        /*0092*/ 	.short	0x0000
        /*0094*/ 	.byte	0x00, 0xf5, 0x21, 0x00


	//----- nvinfo : EIATTR_SPARSE_MMA_MASK
	.align		4
.L_189:
        /*0098*/ 	.byte	0x03, 0x50
        /*009a*/ 	.short	0x0000


	//----- nvinfo : EIATTR_MAXREG_COUNT
	.align		4
        /*009c*/ 	.byte	0x03, 0x1b
        /*009e*/ 	.short	0x00ff


	//----- nvinfo : EIATTR_MERCURY_ISA_VERSION
	.align		4
        /*00a0*/ 	.byte	0x03, 0x5f
        /*00a2*/ 	.short	0x0101


	//----- nvinfo : EIATTR_VRC_CTA_INIT_COUNT
	.align		4
        /*00a4*/ 	.byte	0x02, 0x4a
	.zero		1
	.zero		1


	//----- nvinfo : EIATTR_EXIT_INSTR_OFFSETS
	.align		4
        /*00a8*/ 	.byte	0x04, 0x1c
        /*00aa*/ 	.short	(.L_191 - .L_190)


	//   ....[0]....
.L_190:
        /*00ac*/ 	.word	0x000000b0


	//   ....[1]....
        /*00b0*/ 	.word	0x00000bf0


	//----- nvinfo : EIATTR_CBANK_PARAM_SIZE
	.align		4
.L_191:
        /*00b4*/ 	.byte	0x03, 0x19
        /*00b6*/ 	.short	0x0030


	//----- nvinfo : EIATTR_PARAM_CBANK
	.align		4
        /*00b8*/ 	.byte	0x04, 0x0a
        /*00ba*/ 	.short	(.L_193 - .L_192)
	.align		4
.L_192:
        /*00bc*/ 	.word	index@(.nv.constant0._Z22conv2d_backward_weightPKfS0_Pfiiiiif)
        /*00c0*/ 	.short	0x0380
        /*00c2*/ 	.short	0x0030


	//----- nvinfo : EIATTR_SW_WAR
	.align		4
.L_193:
        /*00c4*/ 	.byte	0x04, 0x36
        /*00c6*/ 	.short	(.L_195 - .L_194)
.L_194:
        /*00c8*/ 	.word	0x00000008
.L_195:


//--------------------- .nv.info._Z17fc_backward_inputPKfS0_Pfii --------------------------
	.section	.nv.info._Z17fc_backward_inputPKfS0_Pfii,"",@"SHT_CUDA_INFO"
	.sectionflags	@""
	.align	4


	//----- nvinfo : EIATTR_CUDA_API_VERSION
	.align		4
        /*0000*/ 	.byte	0x04, 0x37
        /*0002*/ 	.short	(.L_197 - .L_196)
.L_196:
        /*0004*/ 	.word	0x00000082


	//----- nvinfo : EIATTR_KPARAM_INFO
	.align		4
.L_197:
        /*0008*/ 	.byte	0x04, 0x17
        /*000a*/ 	.short	(.L_199 - .L_198)
.L_198:
        /*000c*/ 	.word	0x00000000
        /*0010*/ 	.short	0x0004
        /*0012*/ 	.short	0x001c
        /*0014*/ 	.byte	0x00, 0xf0, 0x11, 0x00


	//----- nvinfo : EIATTR_KPARAM_INFO
	.align		4
.L_199:
        /*0018*/ 	.byte	0x04, 0x17
        /*001a*/ 	.short	(.L_201 - .L_200)
.L_200:
        /*001c*/ 	.word	0x00000000
        /*0020*/ 	.short	0x0003
        /*0022*/ 	.short	0x0018
        /*0024*/ 	.byte	0x00, 0xf0, 0x11, 0x00


	//----- nvinfo : EIATTR_KPARAM_INFO
	.align		4
.L_201:
        /*0028*/ 	.byte	0x04, 0x17
        /*002a*/ 	.short	(.L_203 - .L_202)
.L_202:
        /*002c*/ 	.word	0x00000000
        /*0030*/ 	.short	0x0002
        /*0032*/ 	.short	0x0010
        /*0034*/ 	.byte	0x00, 0xf5, 0x21, 0x00


	//----- nvinfo : EIATTR_KPARAM_INFO
	.align		4
.L_203:
        /*0038*/ 	.byte	0x04, 0x17
        /*003a*/ 	.short	(.L_205 - .L_204)
.L_204:
        /*003c*/ 	.word	0x00000000
        /*0040*/ 	.short	0x0001
        /*0042*/ 	.short	0x0008
        /*0044*/ 	.byte	0x00, 0xf5, 0x21, 0x00


	//----- nvinfo : EIATTR_KPARAM_INFO
	.align		4
.L_205:
        /*0048*/ 	.byte	0x04, 0x17
        /*004a*/ 	.short	(.L_207 - .L_206)
.L_206:
        /*004c*/ 	.word	0x00000000
        /*0050*/ 	.short	0x0000
        /*0052*/ 	.short	0x0000
        /*0054*/ 	.byte	0x00, 0xf5, 0x21, 0x00


	//----- nvinfo : EIATTR_SPARSE_MMA_MASK
	.align		4
.L_207:
        /*0058*/ 	.byte	0x03, 0x50
        /*005a*/ 	.short	0x0000


	//----- nvinfo : EIATTR_MAXREG_COUNT
	.align		4
        /*005c*/ 	.byte	0x03, 0x1b
        /*005e*/ 	.short	0x00ff


	//----- nvinfo : EIATTR_MERCURY_ISA_VERSION
	.align		4
        /*0060*/ 	.byte	0x03, 0x5f
        /*0062*/ 	.short	0x0101


	//----- nvinfo : EIATTR_VRC_CTA_INIT_COUNT
	.align		4
        /*0064*/ 	.byte	0x02, 0x4a
	.zero		1
	.zero		1


	//----- nvinfo : EIATTR_EXIT_INSTR_OFFSETS
	.align		4
        /*0068*/ 	.byte	0x04, 0x1c
        /*006a*/ 	.short	(.L_209 - .L_208)


	//   ....[0]....
.L_208:
        /*006c*/ 	.word	0x00000070


	//   ....[1]....
        /*0070*/ 	.word	0x00000bd0


	//----- nvinfo : EIATTR_CBANK_PARAM_SIZE
	.align		4
.L_209:
        /*0074*/ 	.byte	0x03, 0x19
        /*0076*/ 	.short	0x0020


	//----- nvinfo : EIATTR_PARAM_CBANK
	.align		4
        /*0078*/ 	.byte	0x04, 0x0a
        /*007a*/ 	.short	(.L_211 - .L_210)
	.align		4
.L_210:
        /*007c*/ 	.word	index@(.nv.constant0._Z17fc_backward_inputPKfS0_Pfii)
        /*0080*/ 	.short	0x0380
        /*0082*/ 	.short	0x0020


	//----- nvinfo : EIATTR_SW_WAR
	.align		4
.L_211:
        /*0084*/ 	.byte	0x04, 0x36
        /*0086*/ 	.short	(.L_213 - .L_212)
.L_212:
        /*0088*/ 	.word	0x00000008
.L_213:


//--------------------- .nv.info._Z16fc_backward_biasPKfPfif --------------------------
	.section	.nv.info._Z16fc_backward_biasPKfPfif,"",@"SHT_CUDA_INFO"
	.sectionflags	@""
	.align	4


	//----- nvinfo : EIATTR_CUDA_API_VERSION
	.align		4
        /*0000*/ 	.byte	0x04, 0x37
        /*0002*/ 	.short	(.L_215 - .L_214)
.L_214:
        /*0004*/ 	.word	0x00000082


	//----- nvinfo : EIATTR_KPARAM_INFO
	.align		4
.L_215:
        /*0008*/ 	.byte	0x04, 0x17
        /*000a*/ 	.short	(.L_217 - .L_216)
.L_216:
        /*000c*/ 	.word	0x00000000
        /*0010*/ 	.short	0x0003
        /*0012*/ 	.short	0x0014
        /*0014*/ 	.byte	0x00, 0xf0, 0x11, 0x00


	//----- nvinfo : EIATTR_KPARAM_INFO
	.align		4
.L_217:
        /*0018*/ 	.byte	0x04, 0x17
        /*001a*/ 	.short	(.L_219 - .L_218)
.L_218:
        /*001c*/ 	.word	0x00000000
        /*0020*/ 	.short	0x0002
        /*0022*/ 	.short	0x0010
        /*0024*/ 	.byte	0x00, 0xf0, 0x11, 0x00


	//----- nvinfo : EIATTR_KPARAM_INFO
	.align		4
.L_219:
        /*0028*/ 	.byte	0x04, 0x17
        /*002a*/ 	.short	(.L_221 - .L_220)
.L_220:
        /*002c*/ 	.word	0x00000000
        /*0030*/ 	.short	0x0001
        /*0032*/ 	.short	0x0008
        /*0034*/ 	.byte	0x00, 0xf5, 0x21, 0x00


	//----- nvinfo : EIATTR_KPARAM_INFO
	.align		4
.L_221:
        /*0038*/ 	.byte	0x04, 0x17
        /*003a*/ 	.short	(.L_223 - .L_222)
.L_222:
        /*003c*/ 	.word	0x00000000
        /*0040*/ 	.short	0x0000
        /*0042*/ 	.short	0x0000
        /*0044*/ 	.byte	0x00, 0xf5, 0x21, 0x00


	//----- nvinfo : EIATTR_SPARSE_MMA_MASK
	.align		4
.L_223:
        /*0048*/ 	.byte	0x03, 0x50
        /*004a*/ 	.short	0x0000


	//----- nvinfo : EIATTR_MAXREG_COUNT
	.align		4
        /*004c*/ 	.byte	0x03, 0x1b
        /*004e*/ 	.short	0x00ff


	//----- nvinfo : EIATTR_MERCURY_ISA_VERSION
	.align		4
        /*0050*/ 	.byte	0x03, 0x5f
        /*0052*/ 	.short	0x0101


	//----- nvinfo : EIATTR_VRC_CTA_INIT_COUNT
	.align		4
        /*0054*/ 	.byte	0x02, 0x4a
	.zero		1
	.zero		1


	//----- nvinfo : EIATTR_EXIT_INSTR_OFFSETS
	.align		4
        /*0058*/ 	.byte	0x04, 0x1c
        /*005a*/ 	.short	(.L_225 - .L_224)


	//   ....[0]....
.L_224:
        /*005c*/ 	.word	0x00000070


	//   ....[1]....
        /*0060*/ 	.word	0x00000110


	//----- nvinfo : EIATTR_CBANK_PARAM_SIZE
	.align		4
.L_225:
        /*0064*/ 	.byte	0x03, 0x19
        /*0066*/ 	.short	0x0018


	//----- nvinfo : EIATTR_PARAM_CBANK
	.align		4
        /*0068*/ 	.byte	0x04, 0x0a
        /*006a*/ 	.short	(.L_227 - .L_226)
	.align		4
.L_226:
        /*006c*/ 	.word	index@(.nv.constant0._Z16fc_backward_biasPKfPfif)
        /*0070*/ 	.short	0x0380
        /*0072*/ 	.short	0x0018


	//----- nvinfo : EIATTR_SW_WAR
	.align		4
.L_227:
        /*0074*/ 	.byte	0x04, 0x36
        /*0076*/ 	.short	(.L_229 - .L_228)
.L_228:
        /*0078*/ 	.word	0x00000008
.L_229:


//--------------------- .nv.info._Z18fc_backward_weightPKfS0_Pfiif --------------------------
	.section	.nv.info._Z18fc_backward_weightPKfS0_Pfiif,"",@"SHT_CUDA_INFO"
	.sectionflags	@""
	.align	4


	//----- nvinfo : EIATTR_CUDA_API_VERSION
	.align		4
        /*0000*/ 	.byte	0x04, 0x37
        /*0002*/ 	.short	(.L_231 - .L_230)
.L_230:
        /*0004*/ 	.word	0x00000082


	//----- nvinfo : EIATTR_KPARAM_INFO
	.align		4
.L_231:
        /*0008*/ 	.byte	0x04, 0x17
        /*000a*/ 	.short	(.L_233 - .L_232)
.L_232:
        /*000c*/ 	.word	0x00000000
        /*0010*/ 	.short	0x0005
        /*0012*/ 	.short	0x0020
        /*0014*/ 	.byte	0x00, 0xf0, 0x11, 0x00


	//----- nvinfo : EIATTR_KPARAM_INFO
	.align		4
.L_233:
        /*0018*/ 	.byte	0x04, 0x17
        /*001a*/ 	.short	(.L_235 - .L_234)
.L_234:
        /*001c*/ 	.word	0x00000000
        /*0020*/ 	.short	0x0004
        /*0022*/ 	.short	0x001c
        /*0024*/ 	.byte	0x00, 0xf0, 0x11, 0x00


	//----- nvinfo : EIATTR_KPARAM_INFO
	.align		4
.L_235:
        /*0028*/ 	.byte	0x04, 0x17
        /*002a*/ 	.short	(.L_237 - .L_236)
.L_236:
        /*002c*/ 	.word	0x00000000
        /*0030*/ 	.short	0x0003
        /*0032*/ 	.short	0x0018
        /*0034*/ 	.byte	0x00, 0xf0, 0x11, 0x00


	//----- nvinfo : EIATTR_KPARAM_INFO
	.align		4
.L_237:
        /*0038*/ 	.byte	0x04, 0x17
        /*003a*/ 	.short	(.L_239 - .L_238)
.L_238:
        /*003c*/ 	.word	0x00000000
        /*0040*/ 	.short	0x0002
        /*0042*/ 	.short	0x0010
        /*0044*/ 	.byte	0x00, 0xf5, 0x21, 0x00


	//----- nvinfo : EIATTR_KPARAM_INFO
	.align		4
.L_239:
        /*0048*/ 	.byte	0x04, 0x17
        /*004a*/ 	.short	(.L_241 - .L_240)
.L_240:
        /*004c*/ 	.word	0x00000000
        /*0050*/ 	.short	0x0001
        /*0052*/ 	.short	0x0008
        /*0054*/ 	.byte	0x00, 0xf5, 0x21, 0x00


	//----- nvinfo : EIATTR_KPARAM_INFO
	.align		4
.L_241:
        /*0058*/ 	.byte	0x04, 0x17
        /*005a*/ 	.short	(.L_243 - .L_242)
.L_242:
        /*005c*/ 	.word	0x00000000
        /*0060*/ 	.short	0x0000
        /*0062*/ 	.short	0x0000
        /*0064*/ 	.byte	0x00, 0xf5, 0x21, 0x00


	//----- nvinfo : EIATTR_SPARSE_MMA_MASK
	.align		4
.L_243:
        /*0068*/ 	.byte	0x03, 0x50
        /*006a*/ 	.short	0x0000


	//----- nvinfo : EIATTR_MAXREG_COUNT
	.align		4
        /*006c*/ 	.byte	0x03, 0x1b
        /*006e*/ 	.short	0x00ff


	//----- nvinfo : EIATTR_MERCURY_ISA_VERSION
	.align		4
        /*0070*/ 	.byte	0x03, 0x5f
        /*0072*/ 	.short	0x0101


	//----- nvinfo : EIATTR_VRC_CTA_INIT_COUNT
	.align		4
        /*0074*/ 	.byte	0x02, 0x4a
	.zero		1
	.zero		1


	//----- nvinfo : EIATTR_EXIT_INSTR_OFFSETS
	.align		4
        /*0078*/ 	.byte	0x04, 0x1c
        /*007a*/ 	.short	(.L_245 - .L_244)


	//   ....[0]....
.L_244:
        /*007c*/ 	.word	0x00000060


	//   ....[1]....
        /*0080*/ 	.word	0x00000150


	//----- nvinfo : EIATTR_CBANK_PARAM_SIZE
	.align		4
.L_245:
        /*0084*/ 	.byte	0x03, 0x19
        /*0086*/ 	.short	0x0024


	//----- nvinfo : EIATTR_PARAM_CBANK
	.align		4
        /*0088*/ 	.byte	0x04, 0x0a
        /*008a*/ 	.short	(.L_247 - .L_246)
	.align		4
.L_246:
        /*008c*/ 	.word	index@(.nv.constant0._Z18fc_backward_weightPKfS0_Pfiif)
        /*0090*/ 	.short	0x0380
        /*0092*/ 	.short	0x0024


	//----- nvinfo : EIATTR_SW_WAR
	.align		4
.L_247:
        /*0094*/ 	.byte	0x04, 0x36
        /*0096*/ 	.short	(.L_249 - .L_248)
.L_248:
        /*0098*/ 	.word	0x00000008
.L_249:


//--------------------- .nv.info._Z15softmax_forwardPfi --------------------------
	.section	.nv.info._Z15softmax_forwardPfi,"",@"SHT_CUDA_INFO"
	.sectionflags	@""
	.align	4


	//----- nvinfo : EIATTR_CUDA_API_VERSION
	.align		4
        /*0000*/ 	.byte	0x04, 0x37
        /*0002*/ 	.short	(.L_251 - .L_250)
.L_250:
        /*0004*/ 	.word	0x00000082


	//----- nvinfo : EIATTR_KPARAM_INFO
	.align		4
.L_251:
        /*0008*/ 	.byte	0x04, 0x17
        /*000a*/ 	.short	(.L_253 - .L_252)
.L_252:
        /*000c*/ 	.word	0x00000000
        /*0010*/ 	.short	0x0001
        /*0012*/ 	.short	0x0008
        /*0014*/ 	.byte	0x00, 0xf0, 0x11, 0x00


	//----- nvinfo : EIATTR_KPARAM_INFO
	.align		4
.L_253:
        /*0018*/ 	.byte	0x04, 0x17
        /*001a*/ 	.short	(.L_255 - .L_254)
.L_254:
        /*001c*/ 	.word	0x00000000
        /*0020*/ 	.short	0x0000
        /*0022*/ 	.short	0x0000
        /*0024*/ 	.byte	0x00, 0xf5, 0x21, 0x00


	//----- nvinfo : EIATTR_SPARSE_MMA_MASK
	.align		4
.L_255:
        /*0028*/ 	.byte	0x03, 0x50
        /*002a*/ 	.short	0x0000


	//----- nvinfo : EIATTR_MAXREG_COUNT
	.align		4
        /*002c*/ 	.byte	0x03, 0x1b
        /*002e*/ 	.short	0x00ff


	//----- nvinfo : EIATTR_NUM_BARRIERS
	.align		4
        /*0030*/ 	.byte	0x02, 0x4c
        /*0032*/ 	.byte	0x01
	.zero		1


	//----- nvinfo : EIATTR_MERCURY_ISA_VERSION
	.align		4
        /*0034*/ 	.byte	0x03, 0x5f
        /*0036*/ 	.short	0x0101


	//----- nvinfo : EIATTR_VRC_CTA_INIT_COUNT
	.align		4
        /*0038*/ 	.byte	0x02, 0x4a
	.zero		1
	.zero		1


	//----- nvinfo : EIATTR_EXIT_INSTR_OFFSETS
	.align		4
        /*003c*/ 	.byte	0x04, 0x1c
        /*003e*/ 	.short	(.L_257 - .L_256)


	//   ....[0]....
.L_256:
        /*0040*/ 	.word	0x00000fa0


	//   ....[1]....
        /*0044*/ 	.word	0x000010e0


	//----- nvinfo : EIATTR_CRS_STACK_SIZE
	.align		4
.L_257:
        /*0048*/ 	.byte	0x04, 0x1e
        /*004a*/ 	.short	(.L_259 - .L_258)
.L_258:
        /*004c*/ 	.word	0x00000000


	//----- nvinfo : EIATTR_CBANK_PARAM_SIZE
	.align		4
.L_259:
        /*0050*/ 	.byte	0x03, 0x19
        /*0052*/ 	.short	0x000c


	//----- nvinfo : EIATTR_PARAM_CBANK
	.align		4
        /*0054*/ 	.byte	0x04, 0x0a
        /*0056*/ 	.short	(.L_261 - .L_260)
	.align		4
.L_260:
        /*0058*/ 	.word	index@(.nv.constant0._Z15softmax_forwardPfi)
        /*005c*/ 	.short	0x0380
        /*005e*/ 	.short	0x000c


	//----- nvinfo : EIATTR_SW_WAR
	.align		4
.L_261:
        /*0060*/ 	.byte	0x04, 0x36
        /*0062*/ 	.short	(.L_263 - .L_262)
.L_262:
        /*0064*/ 	.word	0x00000008
.L_263:


//--------------------- .nv.info._Z10fc_forwardPKfS0_S0_Pfii --------------------------
	.section	.nv.info._Z10fc_forwardPKfS0_S0_Pfii,"",@"SHT_CUDA_INFO"
	.sectionflags	@""
	.align	4


	//----- nvinfo : EIATTR_CUDA_API_VERSION
	.align		4
        /*0000*/ 	.byte	0x04, 0x37
        /*0002*/ 	.short	(.L_265 - .L_264)
.L_264:
        /*0004*/ 	.word	0x00000082


	//----- nvinfo : EIATTR_KPARAM_INFO
	.align		4
.L_265:
        /*0008*/ 	.byte	0x04, 0x17
        /*000a*/ 	.short	(.L_267 - .L_266)
.L_266:
        /*000c*/ 	.word	0x00000000
        /*0010*/ 	.short	0x0005
        /*0012*/ 	.short	0x0024
        /*0014*/ 	.byte	0x00, 0xf0, 0x11, 0x00


	//----- nvinfo : EIATTR_KPARAM_INFO
	.align		4
.L_267:
        /*0018*/ 	.byte	0x04, 0x17
        /*001a*/ 	.short	(.L_269 - .L_268)
.L_268:
        /*001c*/ 	.word	0x00000000
        /*0020*/ 	.short	0x0004
        /*0022*/ 	.short	0x0020
        /*0024*/ 	.byte	0x00, 0xf0, 0x11, 0x00


	//----- nvinfo : EIATTR_KPARAM_INFO
	.align		4
.L_269:
        /*0028*/ 	.byte	0x04, 0x17
        /*002a*/ 	.short	(.L_271 - .L_270)
.L_270:
        /*002c*/ 	.word	0x00000000
        /*0030*/ 	.short	0x0003
        /*0032*/ 	.short	0x0018
        /*0034*/ 	.byte	0x00, 0xf5, 0x21, 0x00


	//----- nvinfo : EIATTR_KPARAM_INFO
	.align		4
.L_271:
        /*0038*/ 	.byte	0x04, 0x17
        /*003a*/ 	.short	(.L_273 - .L_272)
.L_272:
        /*003c*/ 	.word	0x00000000
        /*0040*/ 	.short	0x0002
        /*0042*/ 	.short	0x0010
        /*0044*/ 	.byte	0x00, 0xf5, 0x21, 0x00


	//----- nvinfo : EIATTR_KPARAM_INFO
	.align		4
.L_273:
        /*0048*/ 	.byte	0x04, 0x17
        /*004a*/ 	.short	(.L_275 - .L_274)
.L_274:
        /*004c*/ 	.word	0x00000000
        /*0050*/ 	.short	0x0001
        /*0052*/ 	.short	0x0008
        /*0054*/ 	.byte	0x00, 0xf5, 0x21, 0x00


	//----- nvinfo : EIATTR_KPARAM_INFO
	.align		4
.L_275:
        /*0058*/ 	.byte	0x04, 0x17
        /*005a*/ 	.short	(.L_277 - .L_276)
.L_276:
        /*005c*/ 	.word	0x00000000
        /*0060*/ 	.short	0x0000
        /*0062*/ 	.short	0x0000
        /*0064*/ 	.byte	0x00, 0xf5, 0x21, 0x00


	//----- nvinfo : EIATTR_SPARSE_MMA_MASK
	.align		4
.L_277:
        /*0068*/ 	.byte	0x03, 0x50
        /*006a*/ 	.short	0x0000


	//----- nvinfo : EIATTR_MAXREG_COUNT
	.align		4
        /*006c*/ 	.byte	0x03, 0x1b
        /*006e*/ 	.short	0x00ff


	//----- nvinfo : EIATTR_MERCURY_ISA_VERSION
	.align		4
        /*0070*/ 	.byte	0x03, 0x5f
        /*0072*/ 	.short	0x0101


	//----- nvinfo : EIATTR_VRC_CTA_INIT_COUNT
	.align		4
        /*0074*/ 	.byte	0x02, 0x4a
	.zero		1
	.zero		1


	//----- nvinfo : EIATTR_EXIT_INSTR_OFFSETS
	.align		4
        /*0078*/ 	.byte	0x04, 0x1c
        /*007a*/ 	.short	(.L_279 - .L_278)


	//   ....[0]....
.L_278:
        /*007c*/ 	.word	0x00000070


	//   ....[1]....
        /*0080*/ 	.word	0x00000b10


	//----- nvinfo : EIATTR_CBANK_PARAM_SIZE
	.align		4
.L_279:
        /*0084*/ 	.byte	0x03, 0x19
        /*0086*/ 	.short	0x0028


	//----- nvinfo : EIATTR_PARAM_CBANK
	.align		4
        /*0088*/ 	.byte	0x04, 0x0a
        /*008a*/ 	.short	(.L_281 - .L_280)
	.align		4
.L_280:
        /*008c*/ 	.word	index@(.nv.constant0._Z10fc_forwardPKfS0_S0_Pfii)
        /*0090*/ 	.short	0x0380
        /*0092*/ 	.short	0x0028


	//----- nvinfo : EIATTR_SW_WAR
	.align		4
.L_281:
        /*0094*/ 	.byte	0x04, 0x36
        /*0096*/ 	.short	(.L_283 - .L_282)
.L_282:
        /*0098*/ 	.word	0x00000008
.L_283:


//--------------------- .nv.info._Z17maxpool2d_forwardPKfPfPiiii --------------------------
	.section	.nv.info._Z17maxpool2d_forwardPKfPfPiiii,"",@"SHT_CUDA_INFO"
	.sectionflags	@""
	.align	4


	//----- nvinfo : EIATTR_CUDA_API_VERSION
	.align		4
        /*0000*/ 	.byte	0x04, 0x37
        /*0002*/ 	.short	(.L_285 - .L_284)
.L_284:
        /*0004*/ 	.word	0x00000082


	//----- nvinfo : EIATTR_KPARAM_INFO
	.align		4
.L_285:
        /*0008*/ 	.byte	0x04, 0x17
        /*000a*/ 	.short	(.L_287 - .L_286)
.L_286:
        /*000c*/ 	.word	0x00000000
        /*0010*/ 	.short	0x0005
        /*0012*/ 	.short	0x0020
        /*0014*/ 	.byte	0x00, 0xf0, 0x11, 0x00


	//----- nvinfo : EIATTR_KPARAM_INFO
	.align		4
.L_287:
        /*0018*/ 	.byte	0x04, 0x17
        /*001a*/ 	.short	(.L_289 - .L_288)
.L_288:
        /*001c*/ 	.word	0x00000000
        /*0020*/ 	.short	0x0004
        /*0022*/ 	.short	0x001c
        /*0024*/ 	.byte	0x00, 0xf0, 0x11, 0x00


	//----- nvinfo : EIATTR_KPARAM_INFO
	.align		4
.L_289:
        /*0028*/ 	.byte	0x04, 0x17
        /*002a*/ 	.short	(.L_291 - .L_290)
.L_290:
        /*002c*/ 	.word	0x00000000
        /*0030*/ 	.short	0x0003
        /*0032*/ 	.short	0x0018
        /*0034*/ 	.byte	0x00, 0xf0, 0x11, 0x00


	//----- nvinfo : EIATTR_KPARAM_INFO
	.align		4
.L_291:
        /*0038*/ 	.byte	0x04, 0x17
        /*003a*/ 	.short	(.L_293 - .L_292)
.L_292:
        /*003c*/ 	.word	0x00000000
        /*0040*/ 	.short	0x0002
        /*0042*/ 	.short	0x0010
        /*0044*/ 	.byte	0x00, 0xf5, 0x21, 0x00


	//----- nvinfo : EIATTR_KPARAM_INFO
	.align		4
.L_293:
        /*0048*/ 	.byte	0x04, 0x17
        /*004a*/ 	.short	(.L_295 - .L_294)
.L_294:
        /*004c*/ 	.word	0x00000000
        /*0050*/ 	.short	0x0001
        /*0052*/ 	.short	0x0008
        /*0054*/ 	.byte	0x00, 0xf5, 0x21, 0x00


	//----- nvinfo : EIATTR_KPARAM_INFO
	.align		4
.L_295:
        /*0058*/ 	.byte	0x04, 0x17
        /*005a*/ 	.short	(.L_297 - .L_296)
.L_296:
        /*005c*/ 	.word	0x00000000
        /*0060*/ 	.short	0x0000
        /*0062*/ 	.short	0x0000
        /*0064*/ 	.byte	0x00, 0xf5, 0x21, 0x00


	//----- nvinfo : EIATTR_SPARSE_MMA_MASK
	.align		4
.L_297:
        /*0068*/ 	.byte	0x03, 0x50
        /*006a*/ 	.short	0x0000


	//----- nvinfo : EIATTR_MAXREG_COUNT
	.align		4
        /*006c*/ 	.byte	0x03, 0x1b
        /*006e*/ 	.short	0x00ff


	//----- nvinfo : EIATTR_MERCURY_ISA_VERSION
	.align		4
        /*0070*/ 	.byte	0x03, 0x5f
        /*0072*/ 	.short	0x0101


	//----- nvinfo : EIATTR_VRC_CTA_INIT_COUNT
	.align		4
        /*0074*/ 	.byte	0x02, 0x4a
	.zero		1
	.zero		1


	//----- nvinfo : EIATTR_EXIT_INSTR_OFFSETS
	.align		4
        /*0078*/ 	.byte	0x04, 0x1c
        /*007a*/ 	.short	(.L_299 - .L_298)


	//   ....[0]....
.L_298:
        /*007c*/ 	.word	0x00000090


	//   ....[1]....
        /*0080*/ 	.word	0x00000260


	//   ....[2]....
        /*0084*/ 	.word	0x000002d0


	//----- nvinfo : EIATTR_CBANK_PARAM_SIZE
	.align		4
.L_299:
        /*0088*/ 	.byte	0x03, 0x19
        /*008a*/ 	.short	0x0024


	//----- nvinfo : EIATTR_PARAM_CBANK
	.align		4
        /*008c*/ 	.byte	0x04, 0x0a
        /*008e*/ 	.short	(.L_301 - .L_300)
	.align		4
.L_300:
        /*0090*/ 	.word	index@(.nv.constant0._Z17maxpool2d_forwardPKfPfPiiii)
        /*0094*/ 	.short	0x0380
        /*0096*/ 	.short	0x0024


	//----- nvinfo : EIATTR_SW_WAR
	.align		4
.L_301:
        /*0098*/ 	.byte	0x04, 0x36
        /*009a*/ 	.short	(.L_303 - .L_302)
.L_302:
        /*009c*/ 	.word	0x00000008
.L_303:


//--------------------- .nv.info._Z14conv2d_forwardPKfS0_S0_Pfiiiii --------------------------
	.section	.nv.info._Z14conv2d_forwardPKfS0_S0_Pfiiiii,"",@"SHT_CUDA_INFO"
	.sectionflags	@""
	.align	4


	//----- nvinfo : EIATTR_CUDA_API_VERSION
	.align		4
        /*0000*/ 	.byte	0x04, 0x37
        /*0002*/ 	.short	(.L_305 - .L_304)
.L_304:
        /*0004*/ 	.word	0x00000082


	//----- nvinfo : EIATTR_KPARAM_INFO
	.align		4
.L_305:
        /*0008*/ 	.byte	0x04, 0x17
        /*000a*/ 	.short	(.L_307 - .L_306)
.L_306:
        /*000c*/ 	.word	0x00000000
        /*0010*/ 	.short	0x0008
        /*0012*/ 	.short	0x0030
        /*0014*/ 	.byte	0x00, 0xf0, 0x11, 0x00


	//----- nvinfo : EIATTR_KPARAM_INFO
	.align		4
.L_307:
        /*0018*/ 	.byte	0x04, 0x17
        /*001a*/ 	.short	(.L_309 - .L_308)
.L_308:
        /*001c*/ 	.word	0x00000000
        /*0020*/ 	.short	0x0007
        /*0022*/ 	.short	0x002c
        /*0024*/ 	.byte	0x00, 0xf0, 0x11, 0x00


	//----- nvinfo : EIATTR_KPARAM_INFO
	.align		4
.L_309:
        /*0028*/ 	.byte	0x04, 0x17
        /*002a*/ 	.short	(.L_311 - .L_310)
.L_310:
        /*002c*/ 	.word	0x00000000
        /*0030*/ 	.short	0x0006
        /*0032*/ 	.short	0x0028
        /*0034*/ 	.byte	0x00, 0xf0, 0x11, 0x00


	//----- nvinfo : EIATTR_KPARAM_INFO
	.align		4
.L_311:
        /*0038*/ 	.byte	0x04, 0x17
        /*003a*/ 	.short	(.L_313 - .L_312)
.L_312:
        /*003c*/ 	.word	0x00000000
        /*0040*/ 	.short	0x0005
        /*0042*/ 	.short	0x0024
        /*0044*/ 	.byte	0x00, 0xf0, 0x11, 0x00


	//----- nvinfo : EIATTR_KPARAM_INFO
	.align		4
.L_313:
        /*0048*/ 	.byte	0x04, 0x17
        /*004a*/ 	.short	(.L_315 - .L_314)
.L_314:
        /*004c*/ 	.word	0x00000000
        /*0050*/ 	.short	0x0004
        /*0052*/ 	.short	0x0020
        /*0054*/ 	.byte	0x00, 0xf0, 0x11, 0x00


	//----- nvinfo : EIATTR_KPARAM_INFO
	.align		4
.L_315:
        /*0058*/ 	.byte	0x04, 0x17
        /*005a*/ 	.short	(.L_317 - .L_316)
.L_316:
        /*005c*/ 	.word	0x00000000
        /*0060*/ 	.short	0x0003
        /*0062*/ 	.short	0x0018
        /*0064*/ 	.byte	0x00, 0xf5, 0x21, 0x00


	//----- nvinfo : EIATTR_KPARAM_INFO
	.align		4
.L_317:
        /*0068*/ 	.byte	0x04, 0x17
        /*006a*/ 	.short	(.L_319 - .L_318)
.L_318:
        /*006c*/ 	.word	0x00000000
        /*0070*/ 	.short	0x0002
        /*0072*/ 	.short	0x0010
        /*0074*/ 	.byte	0x00, 0xf5, 0x21, 0x00


	//----- nvinfo : EIATTR_KPARAM_INFO
	.align		4
.L_319:
        /*0078*/ 	.byte	0x04, 0x17
        /*007a*/ 	.short	(.L_321 - .L_320)
.L_320:
        /*007c*/ 	.word	0x00000000
        /*0080*/ 	.short	0x0001
        /*0082*/ 	.short	0x0008
        /*0084*/ 	.byte	0x00, 0xf5, 0x21, 0x00


	//----- nvinfo : EIATTR_KPARAM_INFO
	.align		4
.L_321:
        /*0088*/ 	.byte	0x04, 0x17
        /*008a*/ 	.short	(.L_323 - .L_322)
.L_322:
        /*008c*/ 	.word	0x00000000
        /*0090*/ 	.short	0x0000
        /*0092*/ 	.short	0x0000
        /*0094*/ 	.byte	0x00, 0xf5, 0x21, 0x00


	//----- nvinfo : EIATTR_SPARSE_MMA_MASK
	.align		4
.L_323:
        /*0098*/ 	.byte	0x03, 0x50
        /*009a*/ 	.short	0x0000


	//----- nvinfo : EIATTR_MAXREG_COUNT
	.align		4
        /*009c*/ 	.byte	0x03, 0x1b
        /*009e*/ 	.short	0x00ff


	//----- nvinfo : EIATTR_MERCURY_ISA_VERSION
	.align		4
        /*00a0*/ 	.byte	0x03, 0x5f
        /*00a2*/ 	.short	0x0101


	//----- nvinfo : EIATTR_VRC_CTA_INIT_COUNT
	.align		4
        /*00a4*/ 	.byte	0x02, 0x4a
	.zero		1
	.zero		1


	//----- nvinfo : EIATTR_EXIT_INSTR_OFFSETS
	.align		4
        /*00a8*/ 	.byte	0x04, 0x1c
        /*00aa*/ 	.short	(.L_325 - .L_324)


	//   ....[0]....
.L_324:
        /*00ac*/ 	.word	0x00000090


	//   ....[1]....
        /*00b0*/ 	.word	0x00000cd0


	//----- nvinfo : EIATTR_CBANK_PARAM_SIZE
	.align		4
.L_325:
        /*00b4*/ 	.byte	0x03, 0x19
        /*00b6*/ 	.short	0x0034


	//----- nvinfo : EIATTR_PARAM_CBANK
	.align		4
        /*00b8*/ 	.byte	0x04, 0x0a
        /*00ba*/ 	.short	(.L_327 - .L_326)
	.align		4
.L_326:
        /*00bc*/ 	.word	index@(.nv.constant0._Z14conv2d_forwardPKfS0_S0_Pfiiiii)
        /*00c0*/ 	.short	0x0380
        /*00c2*/ 	.short	0x0034


	//----- nvinfo : EIATTR_SW_WAR
	.align		4
.L_327:
        /*00c4*/ 	.byte	0x04, 0x36
        /*00c6*/ 	.short	(.L_329 - .L_328)
.L_328:
        /*00c8*/ 	.word	0x00000008
.L_329:


//--------------------- .nv.info._Z12relu_forwardPfi --------------------------
	.section	.nv.info._Z12relu_forwardPfi,"",@"SHT_CUDA_INFO"
	.sectionflags	@""
	.align	4


	//----- nvinfo : EIATTR_CUDA_API_VERSION
	.align		4
        /*0000*/ 	.byte	0x04, 0x37
        /*0002*/ 	.short	(.L_331 - .L_330)
.L_330:
        /*0004*/ 	.word	0x00000082


	//----- nvinfo : EIATTR_KPARAM_INFO
	.align		4
.L_331:
        /*0008*/ 	.byte	0x04, 0x17
        /*000a*/ 	.short	(.L_333 - .L_332)
.L_332:
        /*000c*/ 	.word	0x00000000
        /*0010*/ 	.short	0x0001
        /*0012*/ 	.short	0x0008
        /*0014*/ 	.byte	0x00, 0xf0, 0x11, 0x00


	//----- nvinfo : EIATTR_KPARAM_INFO
	.align		4
.L_333:
        /*0018*/ 	.byte	0x04, 0x17
        /*001a*/ 	.short	(.L_335 - .L_334)
.L_334:
        /*001c*/ 	.word	0x00000000
        /*0020*/ 	.short	0x0000
        /*0022*/ 	.short	0x0000
        /*0024*/ 	.byte	0x00, 0xf5, 0x21, 0x00


	//----- nvinfo : EIATTR_SPARSE_MMA_MASK
	.align		4
.L_335:
        /*0028*/ 	.byte	0x03, 0x50
        /*002a*/ 	.short	0x0000


	//----- nvinfo : EIATTR_MAXREG_COUNT
	.align		4
        /*002c*/ 	.byte	0x03, 0x1b
        /*002e*/ 	.short	0x00ff


	//----- nvinfo : EIATTR_MERCURY_ISA_VERSION
	.align		4
        /*0030*/ 	.byte	0x03, 0x5f
        /*0032*/ 	.short	0x0101


	//----- nvinfo : EIATTR_VRC_CTA_INIT_COUNT
	.align		4
        /*0034*/ 	.byte	0x02, 0x4a
	.zero		1
	.zero		1


	//----- nvinfo : EIATTR_EXIT_INSTR_OFFSETS
	.align		4
        /*0038*/ 	.byte	0x04, 0x1c
        /*003a*/ 	.short	(.L_337 - .L_336)


	//   ....[0]....
.L_336:
        /*003c*/ 	.word	0x00000070


	//   ....[1]....
        /*0040*/ 	.word	0x000000e0


	//----- nvinfo : EIATTR_CBANK_PARAM_SIZE
	.align		4
.L_337:
        /*0044*/ 	.byte	0x03, 0x19
        /*0046*/ 	.short	0x000c


	//----- nvinfo : EIATTR_PARAM_CBANK
	.align		4
        /*0048*/ 	.byte	0x04, 0x0a
        /*004a*/ 	.short	(.L_339 - .L_338)
	.align		4
.L_338:
        /*004c*/ 	.word	index@(.nv.constant0._Z12relu_forwardPfi)
        /*0050*/ 	.short	0x0380
        /*0052*/ 	.short	0x000c


	//----- nvinfo : EIATTR_SW_WAR
	.align		4
.L_339:
        /*0054*/ 	.byte	0x04, 0x36
        /*0056*/ 	.short	(.L_341 - .L_340)
.L_340:
        /*0058*/ 	.word	0x00000008
.L_341:


//--------------------- .nv.info._Z13tanh_backwardPfPKfi --------------------------
	.section	.nv.info._Z13tanh_backwardPfPKfi,"",@"SHT_CUDA_INFO"
	.sectionflags	@""
	.align	4


	//----- nvinfo : EIATTR_CUDA_API_VERSION
	.align		4
        /*0000*/ 	.byte	0x04, 0x37
        /*0002*/ 	.short	(.L_343 - .L_342)
.L_342:
        /*0004*/ 	.word	0x00000082


	//----- nvinfo : EIATTR_KPARAM_INFO
	.align		4
.L_343:
        /*0008*/ 	.byte	0x04, 0x17
        /*000a*/ 	.short	(.L_345 - .L_344)
.L_344:
        /*000c*/ 	.word	0x00000000
        /*0010*/ 	.short	0x0002
        /*0012*/ 	.short	0x0010
        /*0014*/ 	.byte	0x00, 0xf0, 0x11, 0x00


	//----- nvinfo : EIATTR_KPARAM_INFO
	.align		4
.L_345:
        /*0018*/ 	.byte	0x04, 0x17
        /*001a*/ 	.short	(.L_347 - .L_346)
.L_346:
        /*001c*/ 	.word	0x00000000
        /*0020*/ 	.short	0x0001
        /*0022*/ 	.short	0x0008
        /*0024*/ 	.byte	0x00, 0xf5, 0x21, 0x00


	//----- nvinfo : EIATTR_KPARAM_INFO
	.align		4
.L_347:
        /*0028*/ 	.byte	0x04, 0x17
        /*002a*/ 	.short	(.L_349 - .L_348)
.L_348:
        /*002c*/ 	.word	0x00000000
        /*0030*/ 	.short	0x0000
        /*0032*/ 	.short	0x0000
        /*0034*/ 	.byte	0x00, 0xf5, 0x21, 0x00


	//----- nvinfo : EIATTR_SPARSE_MMA_MASK
	.align		4
.L_349:
        /*0038*/ 	.byte	0x03, 0x50
        /*003a*/ 	.short	0x0000


	//----- nvinfo : EIATTR_MAXREG_COUNT
	.align		4
        /*003c*/ 	.byte	0x03, 0x1b
        /*003e*/ 	.short	0x00ff


	//----- nvinfo : EIATTR_MERCURY_ISA_VERSION
	.align		4
        /*0040*/ 	.byte	0x03, 0x5f
        /*0042*/ 	.short	0x0101


	//----- nvinfo : EIATTR_VRC_CTA_INIT_COUNT
	.align		4
        /*0044*/ 	.byte	0x02, 0x4a
	.zero		1
	.zero		1


	//----- nvinfo : EIATTR_EXIT_INSTR_OFFSETS
	.align		4
        /*0048*/ 	.byte	0x04, 0x1c
        /*004a*/ 	.short	(.L_351 - .L_350)


	//   ....[0]....
.L_350:
        /*004c*/ 	.word	0x00000070


	//   ....[1]....
        /*0050*/ 	.word	0x00000120


	//----- nvinfo : EIATTR_CBANK_PARAM_SIZE
	.align		4
.L_351:
        /*0054*/ 	.byte	0x03, 0x19
        /*0056*/ 	.short	0x0014


	//----- nvinfo : EIATTR_PARAM_CBANK
	.align		4
        /*0058*/ 	.byte	0x04, 0x0a
        /*005a*/ 	.short	(.L_353 - .L_352)
	.align		4
.L_352:
        /*005c*/ 	.word	index@(.nv.constant0._Z13tanh_backwardPfPKfi)
        /*0060*/ 	.short	0x0380
        /*0062*/ 	.short	0x0014


	//----- nvinfo : EIATTR_SW_WAR
	.align		4
.L_353:
        /*0064*/ 	.byte	0x04, 0x36
        /*0066*/ 	.short	(.L_355 - .L_354)
.L_354:
        /*0068*/ 	.word	0x00000008
.L_355:


//--------------------- .nv.info._Z12tanh_forwardPfi --------------------------
	.section	.nv.info._Z12tanh_forwardPfi,"",@"SHT_CUDA_INFO"
	.sectionflags	@""
	.align	4


	//----- nvinfo : EIATTR_CUDA_API_VERSION
	.align		4
        /*0000*/ 	.byte	0x04, 0x37
        /*0002*/ 	.short	(.L_357 - .L_356)
.L_356:
        /*0004*/ 	.word	0x00000082


	//----- nvinfo : EIATTR_KPARAM_INFO
	.align		4
.L_357:
        /*0008*/ 	.byte	0x04, 0x17
        /*000a*/ 	.short	(.L_359 - .L_358)
.L_358:
        /*000c*/ 	.word	0x00000000
        /*0010*/ 	.short	0x0001
        /*0012*/ 	.short	0x0008
        /*0014*/ 	.byte	0x00, 0xf0, 0x11, 0x00


	//----- nvinfo : EIATTR_KPARAM_INFO
	.align		4
.L_359:
        /*0018*/ 	.byte	0x04, 0x17
        /*001a*/ 	.short	(.L_361 - .L_360)
.L_360:
        /*001c*/ 	.word	0x00000000
        /*0020*/ 	.short	0x0000
        /*0022*/ 	.short	0x0000
        /*0024*/ 	.byte	0x00, 0xf5, 0x21, 0x00


	//----- nvinfo : EIATTR_SPARSE_MMA_MASK
	.align		4
.L_361:
        /*0028*/ 	.byte	0x03, 0x50
        /*002a*/ 	.short	0x0000


	//----- nvinfo : EIATTR_MAXREG_COUNT
	.align		4
        /*002c*/ 	.byte	0x03, 0x1b
        /*002e*/ 	.short	0x00ff


	//----- nvinfo : EIATTR_MERCURY_ISA_VERSION
	.align		4
        /*0030*/ 	.byte	0x03, 0x5f
        /*0032*/ 	.short	0x0101


	//----- nvinfo : EIATTR_VRC_CTA_INIT_COUNT
	.align		4
        /*0034*/ 	.byte	0x02, 0x4a
	.zero		1
	.zero		1


	//----- nvinfo : EIATTR_EXIT_INSTR_OFFSETS
	.align		4
        /*0038*/ 	.byte	0x04, 0x1c
        /*003a*/ 	.short	(.L_363 - .L_362)


	//   ....[0]....
.L_362:
        /*003c*/ 	.word	0x00000070


	//   ....[1]....
        /*0040*/ 	.word	0x000001e0


	//----- nvinfo : EIATTR_CBANK_PARAM_SIZE
	.align		4
.L_363:
        /*0044*/ 	.byte	0x03, 0x19
        /*0046*/ 	.short	0x000c


	//----- nvinfo : EIATTR_PARAM_CBANK
	.align		4
        /*0048*/ 	.byte	0x04, 0x0a
        /*004a*/ 	.short	(.L_365 - .L_364)
	.align		4
.L_364:
        /*004c*/ 	.word	index@(.nv.constant0._Z12tanh_forwardPfi)
        /*0050*/ 	.short	0x0380
        /*0052*/ 	.short	0x000c


	//----- nvinfo : EIATTR_SW_WAR
	.align		4
.L_365:
        /*0054*/ 	.byte	0x04, 0x36
        /*0056*/ 	.short	(.L_367 - .L_366)
.L_366:
        /*0058*/ 	.word	0x00000008
.L_367:


//--------------------- .nv.callgraph             --------------------------
	.section	.nv.callgraph,"",@"SHT_CUDA_CALLGRAPH"
	.align	4
	.sectionentsize	8
	.align		4
        /*0000*/ 	.word	0x00000000
	.align		4
        /*0004*/ 	.word	0xffffffff
	.align		4
        /*0008*/ 	.word	0x00000000
	.align		4
        /*000c*/ 	.word	0xfffffffe
	.align		4
        /*0010*/ 	.word	0x00000000
	.align		4
        /*0014*/ 	.word	0xfffffffd
	.align		4
        /*0018*/ 	.word	0x00000000
	.align		4
        /*001c*/ 	.word	0xfffffffc


//--------------------- .text._Z13relu_backwardPfPKfi --------------------------
	.section	.text._Z13relu_backwardPfPKfi,"ax",@progbits
	.align	128
        .global         _Z13relu_backwardPfPKfi
        .type           _Z13relu_backwardPfPKfi,@function
        .size           _Z13relu_backwardPfPKfi,(.L_x_91 - _Z13relu_backwardPfPKfi)
        .other          _Z13relu_backwardPfPKfi,@"STO_CUDA_ENTRY STV_DEFAULT"
_Z13relu_backwardPfPKfi:
.text._Z13relu_backwardPfPKfi:
[----:B------:R-:W-:Y:S01]  /*0000*/  LDC R1, c[0x0][0x37c] ;  /* 0x0000df00ff017b82 */ /* 0x000fe20000000800 */
[----:B------:R-:W0:Y:S07]  /*0010*/  S2R R0, SR_TID.X ;  /* 0x0000000000007919 */ /* 0x000e2e0000002100 */
[----:B------:R-:W0:Y:S01]  /*0020*/  S2UR UR4, SR_CTAID.X ;  /* 0x00000000000479c3 */ /* 0x000e220000002500 */
[----:B------:R-:W1:Y:S07]  /*0030*/  LDCU UR5, c[0x0][0x390] ;  /* 0x00007200ff0577ac */ /* 0x000e6e0008000800 */
[----:B------:R-:W0:Y:S02]  /*0040*/  LDC R7, c[0x0][0x360] ;  /* 0x0000d800ff077b82 */ /* 0x000e240000000800 */
[----:B0-----:R-:W-:-:S05]  /*0050*/  IMAD R7, R7, UR4, R0 ;  /* 0x0000000407077c24 */ /* 0x001fca000f8e0200 */
[----:B-1----:R-:W-:-:S13]  /*0060*/  ISETP.GE.AND P0, PT, R7, UR5, PT ;  /* 0x0000000507007c0c */ /* 0x002fda000bf06270 */
[----:B------:R-:W-:Y:S05]  /*0070*/  @P0 EXIT ;  /* 0x000000000000094d */ /* 0x000fea0003800000 */
[----:B------:R-:W0:Y:S01]  /*0080*/  LDC.64 R2, c[0x0][0x388] ;  /* 0x0000e200ff027b82 */ /* 0x000e220000000a00 */
[----:B------:R-:W1:Y:S07]  /*0090*/  LDCU.64 UR4, c[0x0][0x358] ;  /* 0x00006b00ff0477ac */ /* 0x000e6e0008000a00 */
[----:B------:R-:W2:Y:S01]  /*00a0*/  LDC.64 R4, c[0x0][0x380] ;  /* 0x0000e000ff047b82 */ /* 0x000ea20000000a00 */
[----:B0-----:R-:W-:-:S06]  /*00b0*/  IMAD.WIDE R2, R7, 0x4, R2 ;  /* 0x0000000407027825 */ /* 0x001fcc00078e0202 */
[----:B-1----:R-:W3:Y:S01]  /*00c0*/  LDG.E R2, desc[UR4][R2.64] ;  /* 0x0000000402027981 */ /* 0x002ee2000c1e1900 */
[----:B--2---:R-:W-:-:S05]  /*00d0*/  IMAD.WIDE R4, R7, 0x4, R4 ;  /* 0x0000000407047825 */ /* 0x004fca00078e0204 */
[----:B------:R-:W2:Y:S01]  /*00e0*/  LDG.E R7, desc[UR4][R4.64] ;  /* 0x0000000404077981 */ /* 0x000ea2000c1e1900 */
[----:B---3--:R-:W-:-:S05]  /*00f0*/  FSET.BF.GT.AND R0, R2, RZ, PT ;  /* 0x000000ff0200720a */ /* 0x008fca0003804000 */
[----:B--2---:R-:W-:-:S05]  /*0100*/  FMUL R7, R0, R7 ;  /* 0x0000000700077220 */ /* 0x004fca0000400000 */
[----:B------:R-:W-:Y:S01]  /*0110*/  STG.E desc[UR4][R4.64], R7 ;  /* 0x0000000704007986 */ /* 0x000fe2000c101904 */
[----:B------:R-:W-:Y:S05]  /*0120*/  EXIT ;  /* 0x000000000000794d */ /* 0x000fea0003800000 */
.L_x_0:
[----:B------:R-:W-:-:S00]  /*0130*/  BRA `(.L_x_0) ;  /* 0xfffffffc00fc7947 */ /* 0x000fc0000383ffff */
[----:B------:R-:W-:-:S00]  /*0140*/  NOP ;  /* 0x0000000000007918 */ /* 0x000fc00000000000 */
        /* <DEDUP_REMOVED lines=11> */
.L_x_91:


//--------------------- .text._Z18maxpool2d_backwardPKfPKiPfiii --------------------------
	.section	.text._Z18maxpool2d_backwardPKfPKiPfiii,"ax",@progbits
	.align	128
        .global         _Z18maxpool2d_backwardPKfPKiPfiii
        .type           _Z18maxpool2d_backwardPKfPKiPfiii,@function
        .size           _Z18maxpool2d_backwardPKfPKiPfiii,(.L_x_92 - _Z18maxpool2d_backwardPKfPKiPfiii)
        .other          _Z18maxpool2d_backwardPKfPKiPfiii,@"STO_CUDA_ENTRY STV_DEFAULT"
_Z18maxpool2d_backwardPKfPKiPfiii:
.text._Z18maxpool2d_backwardPKfPKiPfiii:
[----:B------:R-:W-:Y:S01]  /*0000*/  LDC R1, c[0x0][0x37c] ;  /* 0x0000df00ff017b82 */ /* 0x000fe20000000800 */
[----:B------:R-:W0:Y:S07]  /*0010*/  S2R R8, SR_CTAID.Y ;  /* 0x0000000000087919 */ /* 0x000e2e0000002600 */
[----:B------:R-:W0:Y:S01]  /*0020*/  LDC R7, c[0x0][0x3a0] ;  /* 0x0000e800ff077b82 */ /* 0x000e220000000800 */
[----:B------:R-:W1:Y:S07]  /*0030*/  S2R R10, SR_TID.X ;  /* 0x00000000000a7919 */ /* 0x000e6e0000002100 */
[----:B------:R-:W2:Y:S08]  /*0040*/  S2UR UR6, SR_CTAID.X ;  /* 0x00000000000679c3 */ /* 0x000eb00000002500 */
[----:B------:R-:W2:Y:S01]  /*0050*/  LDC R0, c[0x0][0x398] ;  /* 0x0000e600ff007b82 */ /* 0x000ea20000000800 */
[----:B0-----:R-:W-:-:S04]  /*0060*/  ISETP.GE.AND P0, PT, R8, R7, PT ;  /* 0x000000070800720c */ /* 0x001fc80003f06270 */
[----:B--2---:R-:W-:-:S04]  /*0070*/  ISETP.LE.OR P0, PT, R0, UR6, P0 ;  /* 0x0000000600007c0c */ /* 0x004fc80008703670 */
[----:B-1----:R-:W-:-:S13]  /*0080*/  ISETP.GE.OR P0, PT, R10, R7, P0 ;  /* 0x000000070a00720c */ /* 0x002fda0000706670 */
[----:B------:R-:W-:Y:S05]  /*0090*/  @P0 EXIT ;  /* 0x000000000000094d */ /* 0x000fea0003800000 */
[----:B------:R-:W0:Y:S01]  /*00a0*/  LDC.64 R2, c[0x0][0x388] ;  /* 0x0000e200ff027b82 */ /* 0x000e220000000a00 */
[----:B------:R-:W1:Y:S01]  /*00b0*/  LDCU.64 UR4, c[0x0][0x358] ;  /* 0x00006b00ff0477ac */ /* 0x000e620008000a00 */
[----:B------:R-:W-:-:S04]  /*00c0*/  IMAD R0, R7, UR6, R8 ;  /* 0x0000000607007c24 */ /* 0x000fc8000f8e0208 */
[----:B------:R-:W-:Y:S02]  /*00d0*/  IMAD R7, R0, R7, R10 ;  /* 0x0000000700077224 */ /* 0x000fe400078e020a */
[----:B------:R-:W2:Y:S08]  /*00e0*/  LDC.64 R4, c[0x0][0x380] ;  /* 0x0000e000ff047b82 */ /* 0x000eb00000000a00 */
[----:B------:R-:W3:Y:S01]  /*00f0*/  LDC R13, c[0x0][0x39c] ;  /* 0x0000e700ff0d7b82 */ /* 0x000ee20000000800 */
[----:B0-----:R-:W-:-:S06]  /*0100*/  IMAD.WIDE.U32 R2, R7, 0x4, R2 ;  /* 0x0000000407027825 */ /* 0x001fcc00078e0002 */
[----:B-1----:R-:W4:Y:S01]  /*0110*/  LDG.E R2, desc[UR4][R2.64] ;  /* 0x0000000402027981 */ /* 0x002f22000c1e1900 */
[----:B--2---:R-:W-:Y:S02]  /*0120*/  IMAD.WIDE.U32 R4, R7, 0x4, R4 ;  /* 0x0000000407047825 */ /* 0x004fe400078e0004 */
[----:B------:R-:W0:Y:S04]  /*0130*/  LDC.64 R6, c[0x0][0x390] ;  /* 0x0000e400ff067b82 */ /* 0x000e280000000a00 */
[----:B------:R-:W2:Y:S01]  /*0140*/  LDG.E R5, desc[UR4][R4.64] ;  /* 0x0000000404057981 */ /* 0x000ea2000c1e1900 */
[----:B------:R-:W-:-:S05]  /*0150*/  SHF.L.U32 R8, R8, 0x1, RZ ;  /* 0x0000000108087819 */ /* 0x000fca00000006ff */
[----:B---3--:R-:W-:Y:S01]  /*0160*/  IMAD R11, R13, UR6, R8 ;  /* 0x000000060d0b7c24 */ /* 0x008fe2000f8e0208 */
[----:B----4-:R-:W-:-:S04]  /*0170*/  LEA.HI R0, R2, R2, RZ, 0x1 ;  /* 0x0000000202007211 */ /* 0x010fc800078f08ff */
[C---:B------:R-:W-:Y:S02]  /*0180*/  LOP3.LUT R9, R0.reuse, 0xfffffffe, RZ, 0xc0, !PT ;  /* 0xfffffffe00097812 */ /* 0x040fe400078ec0ff */
[----:B------:R-:W-:Y:S02]  /*0190*/  LEA.HI.SX32 R0, R0, R11, 0x1f ;  /* 0x0000000b00007211 */ /* 0x000fe400078ffaff */
[----:B------:R-:W-:-:S04]  /*01a0*/  IADD3 R9, PT, PT, R2, -R9, RZ ;  /* 0x8000000902097210 */ /* 0x000fc80007ffe0ff */
[----:B------:R-:W-:-:S05]  /*01b0*/  LEA R9, R10, R9, 0x1 ;  /* 0x000000090a097211 */ /* 0x000fca00078e08ff */
[----:B------:R-:W-:-:S04]  /*01c0*/  IMAD R3, R0, R13, R9 ;  /* 0x0000000d00037224 */ /* 0x000fc800078e0209 */
[----:B0-----:R-:W-:-:S05]  /*01d0*/  IMAD.WIDE R2, R3, 0x4, R6 ;  /* 0x0000000403027825 */ /* 0x001fca00078e0206 */
[----:B--2---:R-:W-:Y:S01]  /*01e0*/  REDG.E.ADD.F32.FTZ.RN.STRONG.GPU desc[UR4][R2.64], R5 ;  /* 0x00000005020079a6 */ /* 0x004fe2000c12f304 */
[----:B------:R-:W-:Y:S05]  /*01f0*/  EXIT ;  /* 0x000000000000794d */ /* 0x000fea0003800000 */
.L_x_1:
        /* <DEDUP_REMOVED lines=16> */
.L_x_92:


//--------------------- .text._Z21conv2d_backward_inputPKfS0_Pfiiiii --------------------------
	.section	.text._Z21conv2d_backward_inputPKfS0_Pfiiiii,"ax",@progbits
	.align	128
        .global         _Z21conv2d_backward_inputPKfS0_Pfiiiii
        .type           _Z21conv2d_backward_inputPKfS0_Pfiiiii,@function
        .size           _Z21conv2d_backward_inputPKfS0_Pfiiiii,(.L_x_93 - _Z21conv2d_backward_inputPKfS0_Pfiiiii)
        .other          _Z21conv2d_backward_inputPKfS0_Pfiiiii,@"STO_CUDA_ENTRY STV_DEFAULT"
_Z21conv2d_backward_inputPKfS0_Pfiiiii:
.text._Z21conv2d_backward_inputPKfS0_Pfiiiii:
[----:B------:R-:W-:Y:S01]  /*0000*/  LDC R1, c[0x0][0x37c] ;  /* 0x0000df00ff017b82 */ /* 0x000fe20000000800 */
[----:B------:R-:W0:Y:S07]  /*0010*/  S2R R0, SR_CTAID.Y ;  /* 0x0000000000007919 */ /* 0x000e2e0000002600 */
[----:B------:R-:W1:Y:S01]  /*0020*/  S2UR UR12, SR_CTAID.X ;  /* 0x00000000000c79c3 */ /* 0x000e620000002500 */
[----:B------:R-:W0:Y:S01]  /*0030*/  LDCU UR4, c[0x0][0x3a0] ;  /* 0x00007400ff0477ac */ /* 0x000e220008000800 */
[----:B------:R-:W2:Y:S06]  /*0040*/  S2R R12, SR_TID.X ;  /* 0x00000000000c7919 */ /* 0x000eac0000002100 */
[----:B------:R-:W1:Y:S01]  /*0050*/  LDC R2, c[0x0][0x398] ;  /* 0x0000e600ff027b82 */ /* 0x000e620000000800 */
[----:B0-----:R-:W-:-:S04]  /*0060*/  ISETP.GE.AND P0, PT, R0, UR4, PT ;  /* 0x0000000400007c0c */ /* 0x001fc8000bf06270 */
[----:B-1----:R-:W-:-:S04]  /*0070*/  ISETP.LE.OR P0, PT, R2, UR12, P0 ;  /* 0x0000000c02007c0c */ /* 0x002fc80008703670 */
[----:B--2---:R-:W-:-:S13]  /*0080*/  ISETP.GE.OR P0, PT, R12, UR4, P0 ;  /* 0x000000040c007c0c */ /* 0x004fda0008706670 */
[----:B------:R-:W-:Y:S05]  /*0090*/  @P0 EXIT ;  /* 0x000000000000094d */ /* 0x000fea0003800000 */
[----:B------:R-:W0:Y:S01]  /*00a0*/  LDCU UR4, c[0x0][0x39c] ;  /* 0x00007380ff0477ac */ /* 0x000e220008000800 */
[----:B------:R-:W-:Y:S01]  /*00b0*/  IMAD.MOV.U32 R13, RZ, RZ, RZ ;  /* 0x000000ffff0d7224 */ /* 0x000fe200078e00ff */
[----:B------:R-:W0:Y:S01]  /*00c0*/  LDCU UR5, c[0x0][0x3a8] ;  /* 0x00007500ff0577ac */ /* 0x000e220008000800 */
[----:B------:R-:W1:Y:S01]  /*00d0*/  LDCU.64 UR14, c[0x0][0x358] ;  /* 0x00006b00ff0e77ac */ /* 0x000e620008000a00 */
[----:B0-----:R-:W-:-:S04]  /*00e0*/  UISETP.LT.AND UP0, UPT, UR4, UR5, UPT ;  /* 0x000000050400728c */ /* 0x001fc8000bf01270 */
[----:B------:R-:W-:-:S04]  /*00f0*/  USEL UR4, UR4, UR5, UP0 ;  /* 0x0000000504047287 */ /* 0x000fc80008000000 */
[----:B------:R-:W-:-:S09]  /*0100*/  UISETP.GE.AND UP0, UPT, UR4, 0x1, UPT ;  /* 0x000000010400788c */ /* 0x000fd2000bf06270 */
[----:B-1----:R-:W-:Y:S05]  /*0110*/  BRA.U !UP0, `(.L_x_2) ;  /* 0x0000000d08187547 */ /* 0x002fea000b800000 */
[----:B------:R-:W-:Y:S01]  /*0120*/  IMAD.MOV.U32 R13, RZ, RZ, RZ ;  /* 0x000000ffff0d7224 */ /* 0x000fe200078e00ff */
[----:B------:R-:W-:Y:S02]  /*0130*/  ULOP3.LUT UR10, UR5, 0x7, URZ, 0xc0, !UPT ;  /* 0x00000007050a7892 */ /* 0x000fe4000f8ec0ff */
[----:B------:R-:W-:Y:S02]  /*0140*/  ULOP3.LUT UR11, UR5, 0x3, URZ, 0xc0, !UPT ;  /* 0x00000003050b7892 */ /* 0x000fe4000f8ec0ff */
[----:B------:R-:W-:Y:S01]  /*0150*/  ULOP3.LUT UR5, UR5, 0x7ffffff8, URZ, 0xc0, !UPT ;  /* 0x7ffffff805057892 */ /* 0x000fe2000f8ec0ff */
[----:B------:R-:W-:-:S11]  /*0160*/  UMOV UR4, URZ ;  /* 0x000000ff00047c82 */ /* 0x000fd60008000000 */
.L_x_10:
[----:B------:R-:W0:Y:S01]  /*0170*/  LDCU.64 UR8, c[0x0][0x398] ;  /* 0x00007300ff0877ac */ /* 0x000e220008000a00 */
[----:B------:R-:W-:Y:S01]  /*0180*/  IMAD.MOV.U32 R15, RZ, RZ, RZ ;  /* 0x000000ffff0f7224 */ /* 0x000fe200078e00ff */
[----:B------:R-:W-:Y:S01]  /*0190*/  UMOV UR6, UR4 ;  /* 0x0000000400067c82 */ /* 0x000fe20008000000 */
[----:B0-----:R-:W-:Y:S02]  /*01a0*/  UIMAD UR7, UR4, UR8, UR12 ;  /* 0x00000008040772a4 */ /* 0x001fe4000f8e020c */
[----:B------:R-:W-:-:S04]  /*01b0*/  UIADD3 UR4, UPT, UPT, UR4, 0x1, URZ ;  /* 0x0000000104047890 */ /* 0x000fc8000fffe0ff */
[----:B------:R-:W-:-:S11]  /*01c0*/  UISETP.NE.AND UP0, UPT, UR4, UR9, UPT ;  /* 0x000000090400728c */ /* 0x000fd6000bf05270 */
.L_x_9:
[----:B------:R-:W0:Y:S01]  /*01d0*/  LDC R2, c[0x0][0x3a8] ;  /* 0x0000ea00ff027b82 */ /* 0x000e220000000800 */
[----:B------:R-:W-:Y:S02]  /*01e0*/  IMAD.IADD R17, R0, 0x1, -R15 ;  /* 0x0000000100117824 */ /* 0x000fe400078e0a0f */
[----:B------:R-:W-:-:S05]  /*01f0*/  IMAD.MOV.U32 R3, RZ, RZ, RZ ;  /* 0x000000ffff037224 */ /* 0x000fca00078e00ff */
[----:B------:R-:W1:Y:S01]  /*0200*/  LDC R14, c[0x0][0x3a4] ;  /* 0x0000e900ff0e7b82 */ /* 0x000e620000000800 */
[C---:B0-----:R-:W-:Y:S01]  /*0210*/  ISETP.GE.U32.AND P1, PT, R2.reuse, 0x8, PT ;  /* 0x000000080200780c */ /* 0x041fe20003f26070 */
[----:B------:R-:W-:Y:S02]  /*0220*/  IMAD R16, R2, UR7, R15 ;  /* 0x0000000702107c24 */ /* 0x000fe4000f8e020f */
[----:B------:R-:W-:Y:S02]  /*0230*/  VIADD R15, R15, 0x1 ;  /* 0x000000010f0f7836 */ /* 0x000fe40000000000 */
[----:B------:R-:W-:Y:S01]  /*0240*/  IMAD R16, R16, R2, RZ ;  /* 0x0000000210107224 */ /* 0x000fe200078e02ff */
[----:B-1----:R-:W-:Y:S02]  /*0250*/  ISETP.GE.AND P0, PT, R17, R14, PT ;  /* 0x0000000e1100720c */ /* 0x002fe40003f06270 */
[----:B------:R-:W-:Y:S02]  /*0260*/  ISETP.NE.AND P6, PT, R15, R2, PT ;  /* 0x000000020f00720c */ /* 0x000fe40003fc5270 */
[----:B------:R-:W-:Y:S01]  /*0270*/  ISETP.GT.AND P0, PT, R17, -0x1, !P0 ;  /* 0xffffffff1100780c */ /* 0x000fe20004704270 */
[----:B------:R-:W-:-:S02]  /*0280*/  IMAD R17, R14, UR6, R17 ;  /* 0x000000060e117c24 */ /* 0x000fc4000f8e0211 */
[----:B------:R-:W-:Y:S10]  /*0290*/  @!P1 BRA `(.L_x_3) ;  /* 0x00000004002c9947 */ /* 0x000ff40003800000 */
[----:B------:R-:W0:Y:S01]  /*02a0*/  LDC R14, c[0x0][0x3a4] ;  /* 0x0000e900ff0e7b82 */ /* 0x000e220000000800 */
[----:B------:R-:W-:Y:S01]  /*02b0*/  SHF.R.S32.HI R18, RZ, 0x1f, R16 ;  /* 0x0000001fff127819 */ /* 0x000fe20000011410 */
[----:B------:R-:W-:-:S06]  /*02c0*/  IMAD.MOV.U32 R19, RZ, RZ, RZ ;  /* 0x000000ffff137224 */ /* 0x000fcc00078e00ff */
[----:B------:R-:W1:Y:S08]  /*02d0*/  LDC.64 R4, c[0x0][0x380] ;  /* 0x0000e000ff047b82 */ /* 0x000e700000000a00 */
[----:B------:R-:W2:Y:S02]  /*02e0*/  LDC.64 R2, c[0x0][0x388] ;  /* 0x0000e200ff027b82 */ /* 0x000ea40000000a00 */
.L_x_4:
[--C-:B------:R-:W-:Y:S01]  /*02f0*/  IMAD.IADD R7, R12, 0x1, -R19.reuse ;  /* 0x000000010c077824 */ /* 0x100fe200078e0a13 */
[-C--:B------:R-:W-:Y:S02]  /*0300*/  LOP3.LUT R11, RZ, R19.reuse, RZ, 0x33, !PT ;  /* 0x00000013ff0b7212 */ /* 0x080fe400078e33ff */
[----:B------:R-:W-:Y:S02]  /*0310*/  IADD3 R20, P1, PT, R16, R19, RZ ;  /* 0x0000001310147210 */ /* 0x000fe40007f3e0ff */
[-C--:B0-----:R-:W-:Y:S01]  /*0320*/  ISETP.GE.AND P2, PT, R7, R14.reuse, PT ;  /* 0x0000000e0700720c */ /* 0x081fe20003f46270 */
[----:B------:R-:W-:Y:S01]  /*0330*/  IMAD.IADD R11, R11, 0x1, R12 ;  /* 0x000000010b0b7824 */ /* 0x000fe200078e020c */
[----:B------:R-:W-:Y:S02]  /*0340*/  IADD3 R23, PT, PT, R12, -0x2, -R19 ;  /* 0xfffffffe0c177810 */ /* 0x000fe40007ffe813 */
[----:B------:R-:W-:Y:S02]  /*0350*/  ISETP.GT.AND P2, PT, R7, -0x1, !P2 ;  /* 0xffffffff0700780c */ /* 0x000fe40005744270 */
[----:B------:R-:W-:-:S02]  /*0360*/  ISETP.GE.AND P3, PT, R11, R14, PT ;  /* 0x0000000e0b00720c */ /* 0x000fc40003f66270 */
[----:B------:R-:W-:Y:S02]  /*0370*/  PLOP3.LUT P2, PT, P0, P2, PT, 0x80, 0x8 ;  /* 0x000000000008781c */ /* 0x000fe40000745070 */
[----:B------:R-:W-:Y:S01]  /*0380*/  ISETP.GT.AND P3, PT, R11, -0x1, !P3 ;  /* 0xffffffff0b00780c */ /* 0x000fe20005f64270 */
[----:B------:R-:W-:Y:S01]  /*0390*/  IMAD R11, R17, R14, R7 ;  /* 0x0000000e110b7224 */ /* 0x000fe200078e0207 */
[----:B------:R-:W-:Y:S02]  /*03a0*/  LEA.HI.X.SX32 R7, R19, R18, 0x1, P1 ;  /* 0x0000001213077211 */ /* 0x000fe400008f0eff */
[----:B------:R-:W-:Y:S01]  /*03b0*/  PLOP3.LUT P3, PT, P0, P3, PT, 0x80, 0x8 ;  /* 0x000000000008781c */ /* 0x000fe20000767070 */
[----:B-1----:R-:W-:Y:S01]  /*03c0*/  IMAD.WIDE R10, R11, 0x4, R4 ;  /* 0x000000040b0a7825 */ /* 0x002fe200078e0204 */
[----:B--2---:R-:W-:Y:S02]  /*03d0*/  LEA R6, P1, R20, R2, 0x2 ;  /* 0x0000000214067211 */ /* 0x004fe400078210ff */
[----:B------:R-:W-:-:S02]  /*03e0*/  ISETP.GE.AND P5, PT, R23, R14, PT ;  /* 0x0000000e1700720c */ /* 0x000fc40003fa6270 */
[----:B------:R-:W-:Y:S01]  /*03f0*/  LEA.HI.X R7, R20, R3, R7, 0x2, P1 ;  /* 0x0000000314077211 */ /* 0x000fe200008f1407 */
[----:B------:R-:W0:Y:S01]  /*0400*/  @P2 LDC.64 R8, c[0x0][0x388] ;  /* 0x0000e200ff082b82 */ /* 0x000e220000000a00 */
[----:B------:R-:W-:Y:S01]  /*0410*/  @P2 IMAD.IADD R21, R16, 0x1, R19 ;  /* 0x0000000110152824 */ /* 0x000fe200078e0213 */
[----:B------:R-:W-:Y:S01]  /*0420*/  ISETP.GT.AND P5, PT, R23, -0x1, !P5 ;  /* 0xffffffff1700780c */ /* 0x000fe20006fa4270 */
[----:B------:R-:W2:Y:S03]  /*0430*/  @P2 LDG.E R24, desc[UR14][R10.64] ;  /* 0x0000000e0a182981 */ /* 0x000ea6000c1e1900 */
[----:B------:R-:W-:Y:S01]  /*0440*/  PLOP3.LUT P5, PT, P0, P5, PT, 0x80, 0x8 ;  /* 0x000000000008781c */ /* 0x000fe200007ab070 */
[----:B------:R-:W3:Y:S04]  /*0450*/  @P3 LDG.E R26, desc[UR14][R10.64+-0x4] ;  /* 0xfffffc0e0a1a3981 */ /* 0x000ee8000c1e1900 */
[----:B------:R-:W3:Y:S08]  /*0460*/  @P3 LDG.E R23, desc[UR14][R6.64+0x4] ;  /* 0x0000040e06173981 */ /* 0x000ef0000c1e1900 */
[----:B------:R-:W4:Y:S01]  /*0470*/  @P5 LDG.E R22, desc[UR14][R10.64+-0x8] ;  /* 0xfffff80e0a165981 */ /* 0x000f22000c1e1900 */
[----:B0-----:R-:W-:-:S06]  /*0480*/  @P2 IMAD.WIDE R8, R21, 0x4, R8 ;  /* 0x0000000415082825 */ /* 0x001fcc00078e0208 */
[----:B------:R-:W2:Y:S01]  /*0490*/  @P2 LDG.E R9, desc[UR14][R8.64] ;  /* 0x0000000e08092981 */ /* 0x000ea2000c1e1900 */
[----:B------:R-:W-:-:S04]  /*04a0*/  IADD3 R21, PT, PT, R12, -0x3, -R19 ;  /* 0xfffffffd0c157810 */ /* 0x000fc80007ffe813 */
[----:B------:R-:W-:-:S04]  /*04b0*/  ISETP.GE.AND P1, PT, R21, R14, PT ;  /* 0x0000000e1500720c */ /* 0x000fc80003f26270 */
[----:B------:R-:W-:Y:S02]  /*04c0*/  ISETP.GT.AND P1, PT, R21, -0x1, !P1 ;  /* 0xffffffff1500780c */ /* 0x000fe40004f24270 */
[----:B------:R-:W4:Y:S02]  /*04d0*/  @P5 LDG.E R21, desc[UR14][R6.64+0x8] ;  /* 0x0000080e06155981 */ /* 0x000f24000c1e1900 */
[----:B------:R-:W-:-:S13]  /*04e0*/  PLOP3.LUT P1, PT, P0, P1, PT, 0x80, 0x8 ;  /* 0x000000000008781c */ /* 0x000fda0000723070 */
[----:B------:R-:W5:Y:S04]  /*04f0*/  @P1 LDG.E R20, desc[UR14][R10.64+-0xc] ;  /* 0xfffff40e0a141981 */ /* 0x000f68000c1e1900 */
[----:B------:R-:W5:Y:S01]  /*0500*/  @P1 LDG.E R8, desc[UR14][R6.64+0xc] ;  /* 0x00000c0e06081981 */ /* 0x000f62000c1e1900 */
[----:B------:R-:W-:-:S04]  /*0510*/  IADD3 R25, PT, PT, R12, -0x6, -R19 ;  /* 0xfffffffa0c197810 */ /* 0x000fc80007ffe813 */
[----:B------:R-:W-:-:S04]  /*0520*/  ISETP.GE.AND P4, PT, R25, R14, PT ;  /* 0x0000000e1900720c */ /* 0x000fc80003f86270 */
[----:B------:R-:W-:-:S04]  /*0530*/  ISETP.GT.AND P4, PT, R25, -0x1, !P4 ;  /* 0xffffffff1900780c */ /* 0x000fc80006784270 */
[----:B------:R-:W-:Y:S01]  /*0540*/  PLOP3.LUT P4, PT, P0, P4, PT, 0x80, 0x8 ;  /* 0x000000000008781c */ /* 0x000fe20000789070 */
[----:B--2---:R-:W-:Y:S01]  /*0550*/  @P2 FFMA R13, R24, R9, R13 ;  /* 0x00000009180d2223 */ /* 0x004fe2000000000d */
[----:B------:R-:W-:-:S03]  /*0560*/  IADD3 R9, PT, PT, R12, -0x4, -R19 ;  /* 0xfffffffc0c097810 */ /* 0x000fc60007ffe813 */
[----:B---3--:R-:W-:Y:S01]  /*0570*/  @P3 FFMA R13, R26, R23, R13 ;  /* 0x000000171a0d3223 */ /* 0x008fe2000000000d */
[C-C-:B------:R-:W-:Y:S02]  /*0580*/  IADD3 R23, PT, PT, R12.reuse, -0x5, -R19.reuse ;  /* 0xfffffffb0c177810 */ /* 0x140fe40007ffe813 */
[-C--:B------:R-:W-:Y:S02]  /*0590*/  ISETP.GE.AND P3, PT, R9, R14.reuse, PT ;  /* 0x0000000e0900720c */ /* 0x080fe40003f66270 */
[----:B------:R-:W-:Y:S02]  /*05a0*/  ISETP.GE.AND P2, PT, R23, R14, PT ;  /* 0x0000000e1700720c */ /* 0x000fe40003f46270 */
[----:B------:R-:W-:Y:S02]  /*05b0*/  ISETP.GT.AND P3, PT, R9, -0x1, !P3 ;  /* 0xffffffff0900780c */ /* 0x000fe40005f64270 */
[----:B------:R-:W-:Y:S02]  /*05c0*/  ISETP.GT.AND P2, PT, R23, -0x1, !P2 ;  /* 0xffffffff1700780c */ /* 0x000fe40005744270 */
[----:B------:R-:W-:-:S02]  /*05d0*/  IADD3 R9, PT, PT, R12, -0x7, -R19 ;  /* 0xfffffff90c097810 */ /* 0x000fc40007ffe813 */
[----:B------:R-:W-:Y:S01]  /*05e0*/  PLOP3.LUT P3, PT, P0, P3, PT, 0x80, 0x8 ;  /* 0x000000000008781c */ /* 0x000fe20000767070 */
[----:B----4-:R-:W-:Y:S01]  /*05f0*/  @P5 FFMA R13, R22, R21, R13 ;  /* 0x00000015160d5223 */ /* 0x010fe2000000000d */
[C---:B------:R-:W-:Y:S02]  /*0600*/  ISETP.GE.AND P5, PT, R9.reuse, R14, PT ;  /* 0x0000000e0900720c */ /* 0x040fe40003fa6270 */
[----:B------:R-:W-:Y:S02]  /*0610*/  PLOP3.LUT P2, PT, P0, P2, PT, 0x80, 0x8 ;  /* 0x000000000008781c */ /* 0x000fe40000745070 */
[----:B------:R-:W-:-:S04]  /*0620*/  ISETP.GT.AND P5, PT, R9, -0x1, !P5 ;  /* 0xffffffff0900780c */ /* 0x000fc80006fa4270 */
[----:B------:R-:W-:-:S03]  /*0630*/  PLOP3.LUT P5, PT, P0, P5, PT, 0x80, 0x8 ;  /* 0x000000000008781c */ /* 0x000fc600007ab070 */
[----:B------:R-:W2:Y:S04]  /*0640*/  @P3 LDG.E R22, desc[UR14][R10.64+-0x10] ;  /* 0xfffff00e0a163981 */ /* 0x000ea8000c1e1900 */
[----:B------:R-:W2:Y:S01]  /*0650*/  @P3 LDG.E R9, desc[UR14][R6.64+0x10] ;  /* 0x0000100e06093981 */ /* 0x000ea2000c1e1900 */
[----:B-----5:R-:W-:-:S03]  /*0660*/  @P1 FFMA R13, R20, R8, R13 ;  /* 0x00000008140d1223 */ /* 0x020fc6000000000d */
[----:B------:R-:W3:Y:S04]  /*0670*/  @P2 LDG.E R24, desc[UR14][R10.64+-0x14] ;  /* 0xffffec0e0a182981 */ /* 0x000ee8000c1e1900 */
[----:B------:R-:W3:Y:S04]  /*0680*/  @P2 LDG.E R21, desc[UR14][R6.64+0x14] ;  /* 0x0000140e06152981 */ /* 0x000ee8000c1e1900 */
[----:B------:R-:W4:Y:S04]  /*0690*/  @P4 LDG.E R8, desc[UR14][R10.64+-0x18] ;  /* 0xffffe80e0a084981 */ /* 0x000f28000c1e1900 */
[----:B------:R-:W4:Y:S04]  /*06a0*/  @P4 LDG.E R20, desc[UR14][R6.64+0x18] ;  /* 0x0000180e06144981 */ /* 0x000f28000c1e1900 */
[----:B------:R-:W5:Y:S04]  /*06b0*/  @P5 LDG.E R26, desc[UR14][R10.64+-0x1c] ;  /* 0xffffe40e0a1a5981 */ /* 0x000f68000c1e1900 */
[----:B------:R-:W5:Y:S01]  /*06c0*/  @P5 LDG.E R23, desc[UR14][R6.64+0x1c] ;  /* 0x00001c0e06175981 */ /* 0x000f62000c1e1900 */
[----:B------:R-:W-:-:S05]  /*06d0*/  VIADD R19, R19, 0x8 ;  /* 0x0000000813137836 */ /* 0x000fca0000000000 */
[----:B------:R-:W-:Y:S01]  /*06e0*/  ISETP.NE.AND P1, PT, R19, UR5, PT ;  /* 0x0000000513007c0c */ /* 0x000fe2000bf25270 */
[----:B--2---:R-:W-:-:S04]  /*06f0*/  @P3 FFMA R13, R22, R9, R13 ;  /* 0x00000009160d3223 */ /* 0x004fc8000000000d */
[----:B---3--:R-:W-:-:S04]  /*0700*/  @P2 FFMA R13, R24, R21, R13 ;  /* 0x00000015180d2223 */ /* 0x008fc8000000000d */
[----:B----4-:R-:W-:-:S04]  /*0710*/  @P4 FFMA R13, R8, R20, R13 ;  /* 0x00000014080d4223 */ /* 0x010fc8000000000d */
[----:B-----5:R-:W-:Y:S01]  /*0720*/  @P5 FFMA R13, R26, R23, R13 ;  /* 0x000000171a0d5223 */ /* 0x020fe2000000000d */
[----:B------:R-:W-:Y:S06]  /*0730*/  @P1 BRA `(.L_x_4) ;  /* 0xfffffff800ec1947 */ /* 0x000fec000383ffff */
[----:B------:R-:W-:-:S07]  /*0740*/  IMAD.U32 R3, RZ, RZ, UR5 ;  /* 0x00000005ff037e24 */ /* 0x000fce000f8e00ff */
.L_x_3:
[----:B------:R-:W-:-:S09]  /*0750*/  UISETP.NE.AND UP1, UPT, UR10, URZ, UPT ;  /* 0x000000ff0a00728c */ /* 0x000fd2000bf25270 */
[----:B------:R-:W-:Y:S05]  /*0760*/  BRA.U !UP1, `(.L_x_5) ;  /* 0x00000005097c7547 */ /* 0x000fea000b800000 */
[----:B------:R-:W-:Y:S02]  /*0770*/  UIADD3 UR8, UPT, UPT, UR10, -0x1, URZ ;  /* 0xffffffff0a087890 */ /* 0x000fe4000fffe0ff */
[----:B------:R-:W-:Y:S02]  /*0780*/  UISETP.NE.AND UP2, UPT, UR11, URZ, UPT ;  /* 0x000000ff0b00728c */ /* 0x000fe4000bf45270 */
[----:B------:R-:W-:-:S09]  /*0790*/  UISETP.GE.U32.AND UP1, UPT, UR8, 0x3, UPT ;  /* 0x000000030800788c */ /* 0x000fd2000bf26070 */
[----:B------:R-:W-:Y:S05]  /*07a0*/  BRA.U !UP1, `(.L_x_6) ;  /* 0x0000000109a47547 */ /* 0x000fea000b800000 */
[----:B------:R-:W-:Y:S01]  /*07b0*/  IMAD.IADD R11, R12, 0x1, -R3 ;  /* 0x000000010c0b7824 */ /* 0x000fe200078e0a03 */
[----:B------:R-:W0:Y:S01]  /*07c0*/  LDC.64 R4, c[0x0][0x388] ;  /* 0x0000e200ff047b82 */ /* 0x000e220000000a00 */
[-C--:B------:R-:W-:Y:S02]  /*07d0*/  LOP3.LUT R19, RZ, R3.reuse, RZ, 0x33, !PT ;  /* 0x00000003ff137212 */ /* 0x080fe400078e33ff */
[C---:B------:R-:W-:Y:S01]  /*07e0*/  VIADD R23, R11.reuse, 0xfffffffe ;  /* 0xfffffffe0b177836 */ /* 0x040fe20000000000 */
[CC--:B------:R-:W-:Y:S01]  /*07f0*/  ISETP.GE.AND P1, PT, R11.reuse, R14.reuse, PT ;  /* 0x0000000e0b00720c */ /* 0x0c0fe20003f26270 */
[----:B------:R-:W-:Y:S01]  /*0800*/  VIADD R25, R11, 0xfffffffd ;  /* 0xfffffffd0b197836 */ /* 0x000fe20000000000 */
[----:B------:R-:W-:Y:S01]  /*0810*/  IADD3 R2, P5, PT, R16, R3, RZ ;  /* 0x0000000310027210 */ /* 0x000fe20007fbe0ff */
[----:B------:R-:W-:Y:S01]  /*0820*/  IMAD.IADD R21, R19, 0x1, R12 ;  /* 0x0000000113157824 */ /* 0x000fe200078e020c */
[----:B------:R-:W-:Y:S01]  /*0830*/  ISETP.GT.AND P1, PT, R11, -0x1, !P1 ;  /* 0xffffffff0b00780c */ /* 0x000fe20004f24270 */
[----:B------:R-:W1:Y:S01]  /*0840*/  LDC.64 R6, c[0x0][0x380] ;  /* 0x0000e000ff067b82 */ /* 0x000e620000000a00 */
[-C--:B------:R-:W-:Y:S01]  /*0850*/  ISETP.GE.AND P2, PT, R23, R14.reuse, PT ;  /* 0x0000000e1700720c */ /* 0x080fe20003f46270 */
[----:B------:R-:W-:Y:S01]  /*0860*/  IMAD R11, R17, R14, R11 ;  /* 0x0000000e110b7224 */ /* 0x000fe200078e020b */
[----:B------:R-:W-:-:S02]  /*0870*/  PLOP3.LUT P1, PT, P0, P1, PT, 0x80, 0x8 ;  /* 0x000000000008781c */ /* 0x000fc40000723070 */
[-C--:B------:R-:W-:Y:S02]  /*0880*/  ISETP.GE.AND P4, PT, R21, R14.reuse, PT ;  /* 0x0000000e1500720c */ /* 0x080fe40003f86270 */
[----:B------:R-:W-:Y:S02]  /*0890*/  ISETP.GE.AND P3, PT, R25, R14, PT ;  /* 0x0000000e1900720c */ /* 0x000fe40003f66270 */
[----:B------:R-:W-:Y:S02]  /*08a0*/  ISETP.GT.AND P4, PT, R21, -0x1, !P4 ;  /* 0xffffffff1500780c */ /* 0x000fe40006784270 */
[----:B------:R-:W-:Y:S02]  /*08b0*/  ISETP.GT.AND P2, PT, R23, -0x1, !P2 ;  /* 0xffffffff1700780c */ /* 0x000fe40005744270 */
[----:B------:R-:W-:Y:S02]  /*08c0*/  PLOP3.LUT P4, PT, P0, P4, PT, 0x80, 0x8 ;  /* 0x000000000008781c */ /* 0x000fe40000789070 */
[C---:B------:R-:W-:Y:S01]  /*08d0*/  LEA.HI.X.SX32 R10, R16.reuse, RZ, 0x1, P5 ;  /* 0x000000ff100a7211 */ /* 0x040fe200028f0eff */
[----:B------:R-:W2:Y:S01]  /*08e0*/  @P1 LDC.64 R8, c[0x0][0x388] ;  /* 0x0000e200ff081b82 */ /* 0x000ea20000000a00 */
[----:B------:R-:W-:Y:S01]  /*08f0*/  @P1 IMAD.IADD R19, R16, 0x1, R3 ;  /* 0x0000000110131824 */ /* 0x000fe200078e0203 */
[----:B------:R-:W-:-:S02]  /*0900*/  ISETP.GT.AND P3, PT, R25, -0x1, !P3 ;  /* 0xffffffff1900780c */ /* 0x000fc40005f64270 */
[C---:B0-----:R-:W-:Y:S02]  /*0910*/  LEA R4, P5, R2.reuse, R4, 0x2 ;  /* 0x0000000402047211 */ /* 0x041fe400078a10ff */
[----:B------:R-:W-:Y:S01]  /*0920*/  PLOP3.LUT P2, PT, P0, P2, PT, 0x80, 0x8 ;  /* 0x000000000008781c */ /* 0x000fe20000745070 */
[----:B-1----:R-:W-:Y:S01]  /*0930*/  IMAD.WIDE R6, R11, 0x4, R6 ;  /* 0x000000040b067825 */ /* 0x002fe200078e0206 */
[----:B------:R-:W-:Y:S02]  /*0940*/  LEA.HI.X R5, R2, R5, R10, 0x2, P5 ;  /* 0x0000000502057211 */ /* 0x000fe400028f140a */
[----:B------:R-:W-:Y:S02]  /*0950*/  PLOP3.LUT P3, PT, P0, P3, PT, 0x80, 0x8 ;  /* 0x000000000008781c */ /* 0x000fe40000767070 */
[----:B------:R-:W3:Y:S04]  /*0960*/  @P1 LDG.E R2, desc[UR14][R6.64] ;  /* 0x0000000e06021981 */ /* 0x000ee8000c1e1900 */
[----:B------:R-:W4:Y:S04]  /*0970*/  @P4 LDG.E R10, desc[UR14][R6.64+-0x4] ;  /* 0xfffffc0e060a4981 */ /* 0x000f28000c1e1900 */
[----:B------:R-:W4:Y:S01]  /*0980*/  @P4 LDG.E R11, desc[UR14][R4.64+0x4] ;  /* 0x0000040e040b4981 */ /* 0x000f22000c1e1900 */
[----:B--2---:R-:W-:-:S03]  /*0990*/  @P1 IMAD.WIDE R8, R19, 0x4, R8 ;  /* 0x0000000413081825 */ /* 0x004fc600078e0208 */
[----:B------:R-:W2:Y:S04]  /*09a0*/  @P2 LDG.E R18, desc[UR14][R6.64+-0x8] ;  /* 0xfffff80e06122981 */ /* 0x000ea8000c1e1900 */
[----:B------:R-:W2:Y:S04]  /*09b0*/  @P2 LDG.E R19, desc[UR14][R4.64+0x8] ;  /* 0x0000080e04132981 */ /* 0x000ea8000c1e1900 */
[----:B------:R-:W3:Y:S04]  /*09c0*/  @P1 LDG.E R8, desc[UR14][R8.64] ;  /* 0x0000000e08081981 */ /* 0x000ee8000c1e1900 */
[----:B------:R-:W5:Y:S04]  /*09d0*/  @P3 LDG.E R20, desc[UR14][R6.64+-0xc] ;  /* 0xfffff40e06143981 */ /* 0x000f68000c1e1900 */
[----:B------:R-:W5:Y:S01]  /*09e0*/  @P3 LDG.E R21, desc[UR14][R4.64+0xc] ;  /* 0x00000c0e04153981 */ /* 0x000f62000c1e1900 */
[----:B------:R-:W-:-:S02]  /*09f0*/  VIADD R3, R3, 0x4 ;  /* 0x0000000403037836 */ /* 0x000fc40000000000 */
[----:B---3--:R-:W-:-:S04]  /*0a00*/  @P1 FFMA R13, R2, R8, R13 ;  /* 0x00000008020d1223 */ /* 0x008fc8000000000d */
[----:B----4-:R-:W-:-:S04]  /*0a10*/  @P4 FFMA R13, R10, R11, R13 ;  /* 0x0000000b0a0d4223 */ /* 0x010fc8000000000d */
[----:B--2---:R-:W-:-:S04]  /*0a20*/  @P2 FFMA R13, R18, R19, R13 ;  /* 0x00000013120d2223 */ /* 0x004fc8000000000d */
[----:B-----5:R-:W-:-:S07]  /*0a30*/  @P3 FFMA R13, R20, R21, R13 ;  /* 0x00000015140d3223 */ /* 0x020fce000000000d */
.L_x_6:
[----:B------:R-:W-:Y:S05]  /*0a40*/  BRA.U !UP2, `(.L_x_5) ;  /* 0x000000010ac47547 */ /* 0x000fea000b800000 */
[----:B------:R-:W0:Y:S01]  /*0a50*/  LDCU UR8, c[0x0][0x3a8] ;  /* 0x00007500ff0877ac */ /* 0x000e220008000800 */
[----:B------:R-:W-:Y:S02]  /*0a60*/  UISETP.NE.AND UP1, UPT, UR11, 0x1, UPT ;  /* 0x000000010b00788c */ /* 0x000fe4000bf25270 */
[----:B0-----:R-:W-:-:S07]  /*0a70*/  ULOP3.LUT UP2, URZ, UR8, 0x1, URZ, 0xc0, !UPT ;  /* 0x0000000108ff7892 */ /* 0x001fce000f84c0ff */
[----:B------:R-:W-:Y:S05]  /*0a80*/  BRA.U !UP1, `(.L_x_7) ;  /* 0x0000000109707547 */ /* 0x000fea000b800000 */
[----:B------:R-:W-:Y:S01]  /*0a90*/  LOP3.LUT R5, RZ, R3, RZ, 0x33, !PT ;  /* 0x00000003ff057212 */ /* 0x000fe200078e33ff */
[----:B------:R-:W-:Y:S01]  /*0aa0*/  IMAD.IADD R11, R12, 0x1, -R3 ;  /* 0x000000010c0b7824 */ /* 0x000fe200078e0a03 */
[----:B------:R-:W0:Y:S03]  /*0ab0*/  LDC.64 R6, c[0x0][0x380] ;  /* 0x0000e000ff067b82 */ /* 0x000e260000000a00 */
[----:B------:R-:W-:Y:S01]  /*0ac0*/  IMAD.IADD R5, R5, 0x1, R12 ;  /* 0x0000000105057824 */ /* 0x000fe200078e020c */
[----:B------:R-:W-:-:S04]  /*0ad0*/  ISETP.GE.AND P1, PT, R11, R14, PT ;  /* 0x0000000e0b00720c */ /* 0x000fc80003f26270 */
[-C--:B------:R-:W-:Y:S02]  /*0ae0*/  ISETP.GE.AND P2, PT, R5, R14.reuse, PT ;  /* 0x0000000e0500720c */ /* 0x080fe40003f46270 */
[----:B------:R-:W-:Y:S01]  /*0af0*/  ISETP.GT.AND P1, PT, R11, -0x1, !P1 ;  /* 0xffffffff0b00780c */ /* 0x000fe20004f24270 */
[----:B------:R-:W-:Y:S01]  /*0b00*/  IMAD R11, R17, R14, R11 ;  /* 0x0000000e110b7224 */ /* 0x000fe200078e020b */
[----:B------:R-:W-:Y:S02]  /*0b10*/  ISETP.GT.AND P2, PT, R5, -0x1, !P2 ;  /* 0xffffffff0500780c */ /* 0x000fe40005744270 */
[----:B------:R-:W-:Y:S02]  /*0b20*/  PLOP3.LUT P1, PT, P0, P1, PT, 0x80, 0x8 ;  /* 0x000000000008781c */ /* 0x000fe40000723070 */
[----:B------:R-:W-:Y:S01]  /*0b30*/  PLOP3.LUT P2, PT, P0, P2, PT, 0x80, 0x8 ;  /* 0x000000000008781c */ /* 0x000fe20000745070 */
[----:B0-----:R-:W-:-:S10]  /*0b40*/  IMAD.WIDE R6, R11, 0x4, R6 ;  /* 0x000000040b067825 */ /* 0x001fd400078e0206 */
[----:B------:R-:W0:Y:S01]  /*0b50*/  @P1 LDC.64 R8, c[0x0][0x388] ;  /* 0x0000e200ff081b82 */ /* 0x000e220000000a00 */
[C---:B------:R-:W-:Y:S01]  /*0b60*/  @P1 IMAD.IADD R19, R16.reuse, 0x1, R3 ;  /* 0x0000000110131824 */ /* 0x040fe200078e0203 */
[----:B------:R-:W-:Y:S01]  /*0b70*/  @P2 SHF.R.S32.HI R2, RZ, 0x1f, R16 ;  /* 0x0000001fff022819 */ /* 0x000fe20000011410 */
[----:B------:R-:W2:Y:S01]  /*0b80*/  @P2 LDG.E R10, desc[UR14][R6.64+-0x4] ;  /* 0xfffffc0e060a2981 */ /* 0x000ea2000c1e1900 */
[----:B------:R-:W-:-:S04]  /*0b90*/  @P2 IADD3 R21, P3, PT, R16, R3, RZ ;  /* 0x0000000310152210 */ /* 0x000fc80007f7e0ff */
[----:B------:R-:W1:Y:S01]  /*0ba0*/  @P2 LDC.64 R4, c[0x0][0x388] ;  /* 0x0000e200ff042b82 */ /* 0x000e620000000a00 */
[----:B------:R-:W-:Y:S01]  /*0bb0*/  @P2 LEA.HI.X.SX32 R2, R3, R2, 0x1, P3 ;  /* 0x0000000203022211 */ /* 0x000fe200018f0eff */
[----:B0-----:R-:W-:-:S06]  /*0bc0*/  @P1 IMAD.WIDE R8, R19, 0x4, R8 ;  /* 0x0000000413081825 */ /* 0x001fcc00078e0208 */
[----:B------:R-:W3:Y:S01]  /*0bd0*/  @P1 LDG.E R8, desc[UR14][R8.64] ;  /* 0x0000000e08081981 */ /* 0x000ee2000c1e1900 */
[----:B-1----:R-:W-:-:S04]  /*0be0*/  @P2 LEA R4, P3, R21, R4, 0x2 ;  /* 0x0000000415042211 */ /* 0x002fc800078610ff */
[----:B------:R-:W-:Y:S02]  /*0bf0*/  @P2 LEA.HI.X R5, R21, R5, R2, 0x2, P3 ;  /* 0x0000000515052211 */ /* 0x000fe400018f1402 */
[----:B------:R-:W3:Y:S04]  /*0c00*/  @P1 LDG.E R2, desc[UR14][R6.64] ;  /* 0x0000000e06021981 */ /* 0x000ee8000c1e1900 */
[----:B------:R-:W2:Y:S01]  /*0c10*/  @P2 LDG.E R4, desc[UR14][R4.64+0x4] ;  /* 0x0000040e04042981 */ /* 0x000ea2000c1e1900 */
[----:B------:R-:W-:Y:S02]  /*0c20*/  VIADD R3, R3, 0x2 ;  /* 0x0000000203037836 */ /* 0x000fe40000000000 */
[----:B---3--:R-:W-:-:S04]  /*0c30*/  @P1 FFMA R13, R8, R2, R13 ;  /* 0x00000002080d1223 */ /* 0x008fc8000000000d */
[----:B--2---:R-:W-:-:S07]  /*0c40*/  @P2 FFMA R13, R10, R4, R13 ;  /* 0x000000040a0d2223 */ /* 0x004fce000000000d */
.L_x_7:
[----:B------:R-:W-:Y:S05]  /*0c50*/  BRA.U !UP2, `(.L_x_5) ;  /* 0x000000010a407547 */ /* 0x000fea000b800000 */
[----:B------:R-:W-:Y:S01]  /*0c60*/  IMAD.IADD R9, R12, 0x1, -R3 ;  /* 0x000000010c097824 */ /* 0x000fe200078e0a03 */
[----:B------:R-:W-:Y:S04]  /*0c70*/  BSSY.RECONVERGENT B0, `(.L_x_5) ;  /* 0x000000e000007945 */ /* 0x000fe80003800200 */
[----:B------:R-:W-:-:S04]  /*0c80*/  ISETP.GE.AND P1, PT, R9, R14, PT ;  /* 0x0000000e0900720c */ /* 0x000fc80003f26270 */
[----:B------:R-:W-:-:S04]  /*0c90*/  ISETP.GT.AND P1, PT, R9, -0x1, !P1 ;  /* 0xffffffff0900780c */ /* 0x000fc80004f24270 */
[----:B------:R-:W-:-:S13]  /*0ca0*/  PLOP3.LUT P1, PT, P0, P1, PT, 0x80, 0x8 ;  /* 0x000000000008781c */ /* 0x000fda0000723070 */
[----:B------:R-:W-:Y:S05]  /*0cb0*/  @!P1 BRA `(.L_x_8) ;  /* 0x0000000000249947 */ /* 0x000fea0003800000 */
[----:B------:R-:W0:Y:S01]  /*0cc0*/  LDC.64 R4, c[0x0][0x380] ;  /* 0x0000e000ff047b82 */ /* 0x000e220000000a00 */
[----:B------:R-:W-:Y:S02]  /*0cd0*/  IMAD R17, R17, R14, R9 ;  /* 0x0000000e11117224 */ /* 0x000fe400078e0209 */
[----:B------:R-:W-:-:S05]  /*0ce0*/  IMAD.IADD R9, R16, 0x1, R3 ;  /* 0x0000000110097824 */ /* 0x000fca00078e0203 */
[----:B------:R-:W1:Y:S01]  /*0cf0*/  LDC.64 R6, c[0x0][0x388] ;  /* 0x0000e200ff067b82 */ /* 0x000e620000000a00 */
[----:B0-----:R-:W-:-:S06]  /*0d00*/  IMAD.WIDE R2, R17, 0x4, R4 ;  /* 0x0000000411027825 */ /* 0x001fcc00078e0204 */
[----:B------:R-:W2:Y:S01]  /*0d10*/  LDG.E R2, desc[UR14][R2.64] ;  /* 0x0000000e02027981 */ /* 0x000ea2000c1e1900 */
[----:B-1----:R-:W-:-:S06]  /*0d20*/  IMAD.WIDE R4, R9, 0x4, R6 ;  /* 0x0000000409047825 */ /* 0x002fcc00078e0206 */
[----:B------:R-:W2:Y:S02]  /*0d30*/  LDG.E R4, desc[UR14][R4.64] ;  /* 0x0000000e04047981 */ /* 0x000ea4000c1e1900 */
[----:B--2---:R-:W-:-:S07]  /*0d40*/  FFMA R13, R2, R4, R13 ;  /* 0x00000004020d7223 */ /* 0x004fce000000000d */
.L_x_8:
[----:B------:R-:W-:Y:S05]  /*0d50*/  BSYNC.RECONVERGENT B0 ;  /* 0x0000000000007941 */ /* 0x000fea0003800200 */
.L_x_5:
[----:B------:R-:W-:Y:S05]  /*0d60*/  @P6 BRA `(.L_x_9) ;  /* 0xfffffff400186947 */ /* 0x000fea000383ffff */
[----:B------:R-:W-:Y:S05]  /*0d70*/  BRA.U UP0, `(.L_x_10) ;  /* 0xfffffff100fc7547 */ /* 0x000fea000b83ffff */
.L_x_2:
[----:B------:R-:W0:Y:S08]  /*0d80*/  LDC R7, c[0x0][0x3a0] ;  /* 0x0000e800ff077b82 */ /* 0x000e300000000800 */
[----:B------:R-:W1:Y:S01]  /*0d90*/  LDC.64 R2, c[0x0][0x390] ;  /* 0x0000e400ff027b82 */ /* 0x000e620000000a00 */
[----:B0-----:R-:W-:-:S04]  /*0da0*/  IMAD R5, R7, UR12, R0 ;  /* 0x0000000c07057c24 */ /* 0x001fc8000f8e0200 */
[----:B------:R-:W-:-:S04]  /*0db0*/  IMAD R5, R5, R7, R12 ;  /* 0x0000000705057224 */ /* 0x000fc800078e020c */
[----:B-1----:R-:W-:-:S05]  /*0dc0*/  IMAD.WIDE R2, R5, 0x4, R2 ;  /* 0x0000000405027825 */ /* 0x002fca00078e0202 */
[----:B------:R-:W-:Y:S01]  /*0dd0*/  STG.E desc[UR14][R2.64], R13 ;  /* 0x0000000d02007986 */ /* 0x000fe2000c10190e */
[----:B------:R-:W-:Y:S05]  /*0de0*/  EXIT ;  /* 0x000000000000794d */ /* 0x000fea0003800000 */
.L_x_11:
        /* <DEDUP_REMOVED lines=9> */
.L_x_93:


//--------------------- .text._Z20conv2d_backward_biasPKfPfiif --------------------------
	.section	.text._Z20conv2d_backward_biasPKfPfiif,"ax",@progbits
	.align	128
        .global         _Z20conv2d_backward_biasPKfPfiif
        .type           _Z20conv2d_backward_biasPKfPfiif,@function
        .size           _Z20conv2d_backward_biasPKfPfiif,(.L_x_94 - _Z20conv2d_backward_biasPKfPfiif)
        .other          _Z20conv2d_backward_biasPKfPfiif,@"STO_CUDA_ENTRY STV_DEFAULT"
_Z20conv2d_backward_biasPKfPfiif:
.text._Z20conv2d_backward_biasPKfPfiif:
        /* <DEDUP_REMOVED lines=8> */
[----:B------:R-:W0:Y:S01]  /*0080*/  LDC R6, c[0x0][0x394] ;  /* 0x0000e500ff067b82 */ /* 0x000e220000000800 */
[----:B------:R-:W1:Y:S01]  /*0090*/  LDCU.64 UR8, c[0x0][0x358] ;  /* 0x00006b00ff0877ac */ /* 0x000e620008000a00 */
[----:B------:R-:W-:Y:S01]  /*00a0*/  HFMA2 R4, -RZ, RZ, 0, 0 ;  /* 0x00000000ff047431 */ /* 0x000fe200000001ff */
[----:B0-----:R-:W-:-:S13]  /*00b0*/  ISETP.GE.AND P0, PT, R6, 0x1, PT ;  /* 0x000000010600780c */ /* 0x001fda0003f06270 */
[----:B-1----:R-:W-:Y:S05]  /*00c0*/  @!P0 BRA `(.L_x_12) ;  /* 0x0000000400d48947 */ /* 0x002fea0003800000 */
[----:B------:R-:W0:Y:S01]  /*00d0*/  LDCU.64 UR6, c[0x0][0x380] ;  /* 0x00007000ff0677ac */ /* 0x000e220008000a00 */
[C---:B------:R-:W-:Y:S02]  /*00e0*/  LOP3.LUT R24, R6.reuse, 0xf, RZ, 0xc0, !PT ;  /* 0x0000000f06187812 */ /* 0x040fe400078ec0ff */
[----:B------:R-:W-:Y:S01]  /*00f0*/  LOP3.LUT R25, R6, 0x7, RZ, 0xc0, !PT ;  /* 0x0000000706197812 */ /* 0x000fe200078ec0ff */
[----:B------:R-:W-:Y:S01]  /*0100*/  UMOV UR4, URZ ;  /* 0x000000ff00047c82 */ /* 0x000fe20008000000 */
[----:B------:R-:W-:Y:S02]  /*0110*/  IADD3 R2, PT, PT, R24, -0x1, RZ ;  /* 0xffffffff18027810 */ /* 0x000fe40007ffe0ff */
[----:B------:R-:W-:Y:S02]  /*0120*/  IADD3 R3, PT, PT, R25, -0x1, RZ ;  /* 0xffffffff19037810 */ /* 0x000fe40007ffe0ff */
[----:B------:R-:W-:Y:S02]  /*0130*/  LOP3.LUT R5, R6, 0x7ffffff0, RZ, 0xc0, !PT ;  /* 0x7ffffff006057812 */ /* 0x000fe400078ec0ff */
[----:B------:R-:W-:-:S02]  /*0140*/  ISETP.GE.U32.AND P0, PT, R2, 0x7, PT ;  /* 0x000000070200780c */ /* 0x000fc40003f06070 */
[----:B------:R-:W-:Y:S02]  /*0150*/  ISETP.GE.U32.AND P1, PT, R3, 0x3, PT ;  /* 0x000000030300780c */ /* 0x000fe40003f26070 */
[----:B------:R-:W-:Y:S02]  /*0160*/  LOP3.LUT R6, R6, 0x3, RZ, 0xc0, !PT ;  /* 0x0000000306067812 */ /* 0x000fe400078ec0ff */
[----:B------:R-:W-:Y:S01]  /*0170*/  MOV R4, RZ ;  /* 0x000000ff00047202 */ /* 0x000fe20000000f00 */
[----:B0-----:R-:W-:Y:S01]  /*0180*/  UIADD3 UR5, UP0, UPT, UR6, 0x20, URZ ;  /* 0x0000002006057890 */ /* 0x001fe2000ff1e0ff */
[----:B------:R-:W-:-:S03]  /*0190*/  IADD3 R7, PT, PT, -R5, RZ, RZ ;  /* 0x000000ff05077210 */ /* 0x000fc60007ffe1ff */
[----:B------:R-:W-:-:S12]  /*01a0*/  UIADD3.X UR6, UPT, UPT, URZ, UR7, URZ, UP0, !UPT ;  /* 0x00000007ff067290 */ /* 0x000fd800087fe4ff */
.L_x_18:
[----:B------:R-:W0:Y:S01]  /*01b0*/  LDC R3, c[0x0][0x394] ;  /* 0x0000e500ff037b82 */ /* 0x000e220000000800 */
[----:B------:R-:W-:Y:S02]  /*01c0*/  MOV R9, RZ ;  /* 0x000000ff00097202 */ /* 0x000fe40000000f00 */
[----:B0-----:R-:W-:Y:S01]  /*01d0*/  ISETP.GE.U32.AND P3, PT, R3, 0x10, PT ;  /* 0x000000100300780c */ /* 0x001fe20003f66070 */
[----:B------:R-:W-:Y:S01]  /*01e0*/  IMAD R8, R0, R3, UR4 ;  /* 0x0000000400087e24 */ /* 0x000fe2000f8e0203 */
[----:B------:R-:W-:-:S03]  /*01f0*/  UIADD3 UR4, UPT, UPT, UR4, 0x1, URZ ;  /* 0x0000000104047890 */ /* 0x000fc6000fffe0ff */
[----:B------:R-:W-:-:S03]  /*0200*/  IMAD R8, R8, R3, RZ ;  /* 0x0000000308087224 */ /* 0x000fc600078e02ff */
[----:B------:R-:W-:-:S05]  /*0210*/  ISETP.NE.AND P2, PT, R3, UR4, PT ;  /* 0x0000000403007c0c */ /* 0x000fca000bf45270 */
[----:B------:R-:W-:Y:S08]  /*0220*/  @!P3 BRA `(.L_x_13) ;  /* 0x0000000000a8b947 */ /* 0x000ff00003800000 */
[----:B------:R-:W-:Y:S02]  /*0230*/  MOV R9, R8 ;  /* 0x0000000800097202 */ /* 0x000fe40000000f00 */
[----:B------:R-:W-:-:S07]  /*0240*/  MOV R10, R7 ;  /* 0x00000007000a7202 */ /* 0x000fce0000000f00 */
.L_x_14:
[----:B------:R-:W-:Y:S02]  /*0250*/  MOV R2, UR5 ;  /* 0x0000000500027c02 */ /* 0x000fe40008000f00 */
[----:B------:R-:W-:-:S03]  /*0260*/  MOV R3, UR6 ;  /* 0x0000000600037c02 */ /* 0x000fc60008000f00 */
[----:B------:R-:W-:-:S05]  /*0270*/  IMAD.WIDE R2, R9, 0x4, R2 ;  /* 0x0000000409027825 */ /* 0x000fca00078e0202 */
[----:B------:R-:W2:Y:S04]  /*0280*/  LDG.E R23, desc[UR8][R2.64+-0x20] ;  /* 0xffffe00802177981 */ /* 0x000ea8000c1e1900 */
[----:B------:R-:W3:Y:S04]  /*0290*/  LDG.E R27, desc[UR8][R2.64+-0x1c] ;  /* 0xffffe408021b7981 */ /* 0x000ee8000c1e1900 */
[----:B------:R-:W4:Y:S04]  /*02a0*/  LDG.E R22, desc[UR8][R2.64+-0x18] ;  /* 0xffffe80802167981 */ /* 0x000f28000c1e1900 */
[----:B------:R-:W5:Y:S04]  /*02b0*/  LDG.E R21, desc[UR8][R2.64+-0x14] ;  /* 0xffffec0802157981 */ /* 0x000f68000c1e1900 */
        /* <DEDUP_REMOVED lines=9> */
[----:B------:R-:W5:Y:S01]  /*0350*/  LDG.E R11, desc[UR8][R2.64+0x14] ;  /* 0x00001408020b7981 */ /* 0x000f62000c1e1900 */
[----:B--2---:R-:W-:-:S03]  /*0360*/  FADD R26, R23, R4 ;  /* 0x00000004171a7221 */ /* 0x004fc60000000000 */
[----:B------:R-:W2:Y:S04]  /*0370*/  LDG.E R4, desc[UR8][R2.64+0x18] ;  /* 0x0000180802047981 */ /* 0x000ea8000c1e1900 */
[----:B------:R-:W2:Y:S01]  /*0380*/  LDG.E R23, desc[UR8][R2.64+0x1c] ;  /* 0x00001c0802177981 */ /* 0x000ea2000c1e1900 */
[----:B---3--:R-:W-:Y:S01]  /*0390*/  FADD R27, R26, R27 ;  /* 0x0000001b1a1b7221 */ /* 0x008fe20000000000 */
[----:B------:R-:W-:Y:S02]  /*03a0*/  IADD3 R10, PT, PT, R10, 0x10, RZ ;  /* 0x000000100a0a7810 */ /* 0x000fe40007ffe0ff */
[----:B------:R-:W-:Y:S01]  /*03b0*/  IADD3 R9, PT, PT, R9, 0x10, RZ ;  /* 0x0000001009097810 */ /* 0x000fe20007ffe0ff */
[----:B----4-:R-:W-:Y:S01]  /*03c0*/  FADD R22, R27, R22 ;  /* 0x000000161b167221 */ /* 0x010fe20000000000 */
[----:B------:R-:W-:-:S03]  /*03d0*/  ISETP.NE.AND P3, PT, R10, RZ, PT ;  /* 0x000000ff0a00720c */ /* 0x000fc60003f65270 */
[----:B-----5:R-:W-:-:S04]  /*03e0*/  FADD R21, R22, R21 ;  /* 0x0000001516157221 */ /* 0x020fc80000000000 */
[----:B------:R-:W-:-:S04]  /*03f0*/  FADD R20, R21, R20 ;  /* 0x0000001415147221 */ /* 0x000fc80000000000 */
        /* <DEDUP_REMOVED lines=9> */
[----:B--2---:R-:W-:-:S04]  /*0490*/  FADD R4, R11, R4 ;  /* 0x000000040b047221 */ /* 0x004fc80000000000 */
[----:B------:R-:W-:Y:S01]  /*04a0*/  FADD R4, R4, R23 ;  /* 0x0000001704047221 */ /* 0x000fe20000000000 */
[----:B------:R-:W-:Y:S06]  /*04b0*/  @P3 BRA `(.L_x_14) ;  /* 0xfffffffc00643947 */ /* 0x000fec000383ffff */
[----:B------:R-:W-:-:S07]  /*04c0*/  MOV R9, R5 ;  /* 0x0000000500097202 */ /* 0x000fce0000000f00 */
.L_x_13:
[----:B------:R-:W-:-:S13]  /*04d0*/  ISETP.NE.AND P3, PT, R24, RZ, PT ;  /* 0x000000ff1800720c */ /* 0x000fda0003f65270 */
[----:B------:R-:W-:Y:S05]  /*04e0*/  @!P3 BRA `(.L_x_15) ;  /* 0x0000000000c8b947 */ /* 0x000fea0003800000 */
[----:B------:R-:W-:Y:S01]  /*04f0*/  ISETP.NE.AND P3, PT, R25, RZ, PT ;  /* 0x000000ff1900720c */ /* 0x000fe20003f65270 */
[----:B------:R-:W-:-:S12]  /*0500*/  @!P0 BRA `(.L_x_16) ;  /* 0x0000000000508947 */ /* 0x000fd80003800000 */
[----:B------:R-:W0:Y:S01]  /*0510*/  LDC.64 R2, c[0x0][0x380] ;  /* 0x0000e000ff027b82 */ /* 0x000e220000000a00 */
[----:B------:R-:W-:-:S05]  /*0520*/  IADD3 R11, PT, PT, R8, R9, RZ ;  /* 0x00000009080b7210 */ /* 0x000fca0007ffe0ff */
[----:B0-----:R-:W-:-:S05]  /*0530*/  IMAD.WIDE R2, R11, 0x4, R2 ;  /* 0x000000040b027825 */ /* 0x001fca00078e0202 */
[----:B------:R-:W2:Y:S04]  /*0540*/  LDG.E R11, desc[UR8][R2.64] ;  /* 0x00000008020b7981 */ /* 0x000ea8000c1e1900 */
[----:B------:R-:W3:Y:S04]  /*0550*/  LDG.E R10, desc[UR8][R2.64+0x4] ;  /* 0x00000408020a7981 */ /* 0x000ee8000c1e1900 */
[----:B------:R-:W4:Y:S04]  /*0560*/  LDG.E R13, desc[UR8][R2.64+0x8] ;  /* 0x00000808020d7981 */ /* 0x000f28000c1e1900 */
[----:B------:R-:W5:Y:S04]  /*0570*/  LDG.E R15, desc[UR8][R2.64+0xc] ;  /* 0x00000c08020f7981 */ /* 0x000f68000c1e1900 */
[----:B------:R-:W5:Y:S04]  /*0580*/  LDG.E R17, desc[UR8][R2.64+0x10] ;  /* 0x0000100802117981 */ /* 0x000f68000c1e1900 */
[----:B------:R-:W5:Y:S04]  /*0590*/  LDG.E R19, desc[UR8][R2.64+0x14] ;  /* 0x0000140802137981 */ /* 0x000f68000c1e1900 */
[----:B------:R-:W5:Y:S04]  /*05a0*/  LDG.E R21, desc[UR8][R2.64+0x18] ;  /* 0x0000180802157981 */ /* 0x000f68000c1e1900 */
[----:B------:R-:W5:Y:S01]  /*05b0*/  LDG.E R23, desc[UR8][R2.64+0x1c] ;  /* 0x00001c0802177981 */ /* 0x000f62000c1e1900 */
[----:B------:R-:W-:Y:S01]  /*05c0*/  IADD3 R9, PT, PT, R9, 0x8, RZ ;  /* 0x0000000809097810 */ /* 0x000fe20007ffe0ff */
[----:B--2---:R-:W-:-:S04]  /*05d0*/  FADD R11, R4, R11 ;  /* 0x0000000b040b7221 */ /* 0x004fc80000000000 */
[----:B---3--:R-:W-:-:S04]  /*05e0*/  FADD R10, R11, R10 ;  /* 0x0000000a0b0a7221 */ /* 0x008fc80000000000 */
[----:B----4-:R-:W-:-:S04]  /*05f0*/  FADD R10, R10, R13 ;  /* 0x0000000d0a0a7221 */ /* 0x010fc80000000000 */
[----:B-----5:R-:W-:-:S04]  /*0600*/  FADD R10, R10, R15 ;  /* 0x0000000f0a0a7221 */ /* 0x020fc80000000000 */
[----:B------:R-:W-:-:S04]  /*0610*/  FADD R10, R10, R17 ;  /* 0x000000110a0a7221 */ /* 0x000fc80000000000 */
[----:B------:R-:W-:-:S04]  /*0620*/  FADD R10, R10, R19 ;  /* 0x000000130a0a7221 */ /* 0x000fc80000000000 */
[----:B------:R-:W-:-:S04]  /*0630*/  FADD R10, R10, R21 ;  /* 0x000000150a0a7221 */ /* 0x000fc80000000000 */
[----:B------:R-:W-:-:S07]  /*0640*/  FADD R4, R10, R23 ;  /* 0x000000170a047221 */ /* 0x000fce0000000000 */
.L_x_16:
        /* <DEDUP_REMOVED lines=9> */
[----:B------:R-:W5:Y:S01]  /*06e0*/  LDG.E R15, desc[UR8][R2.64+0xc] ;  /* 0x00000c08020f7981 */ /* 0x000f62000c1e1900 */
[----:B------:R-:W-:Y:S01]  /*06f0*/  IADD3 R9, PT, PT, R9, 0x4, RZ ;  /* 0x0000000409097810 */ /* 0x000fe20007ffe0ff */
[----:B--2---:R-:W-:-:S04]  /*0700*/  FADD R11, R4, R11 ;  /* 0x0000000b040b7221 */ /* 0x004fc80000000000 */
[----:B---3--:R-:W-:-:S04]  /*0710*/  FADD R10, R11, R10 ;  /* 0x0000000a0b0a7221 */ /* 0x008fc80000000000 */
[----:B----4-:R-:W-:-:S04]  /*0720*/  FADD R10, R10, R13 ;  /* 0x0000000d0a0a7221 */ /* 0x010fc80000000000 */
[----:B-----5:R-:W-:-:S07]  /*0730*/  FADD R4, R10, R15 ;  /* 0x0000000f0a047221 */ /* 0x020fce0000000000 */
.L_x_17:
[----:B------:R-:W-:Y:S05]  /*0740*/  @!P3 BRA `(.L_x_15) ;  /* 0x000000000030b947 */ /* 0x000fea0003800000 */
[----:B------:R-:W0:Y:S01]  /*0750*/  LDC.64 R2, c[0x0][0x380] ;  /* 0x0000e000ff027b82 */ /* 0x000e220000000a00 */
[----:B------:R-:W-:-:S05]  /*0760*/  IADD3 R9, PT, PT, R8, R9, RZ ;  /* 0x0000000908097210 */ /* 0x000fca0007ffe0ff */
[----:B0-----:R-:W-:-:S05]  /*0770*/  IMAD.WIDE R2, R9, 0x4, R2 ;  /* 0x0000000409027825 */ /* 0x001fca00078e0202 */
[----:B------:R-:W2:Y:S01]  /*0780*/  LDG.E R9, desc[UR8][R2.64] ;  /* 0x0000000802097981 */ /* 0x000ea2000c1e1900 */
[----:B------:R-:W-:Y:S01]  /*0790*/  ISETP.NE.AND P3, PT, R6, 0x1, PT ;  /* 0x000000010600780c */ /* 0x000fe20003f65270 */
[----:B--2---:R-:W-:-:S12]  /*07a0*/  FADD R4, R4, R9 ;  /* 0x0000000904047221 */ /* 0x004fd80000000000 */
[----:B------:R-:W-:Y:S05]  /*07b0*/  @!P3 BRA `(.L_x_15) ;  /* 0x000000000014b947 */ /* 0x000fea0003800000 */
[----:B------:R-:W-:Y:S01]  /*07c0*/  ISETP.NE.AND P3, PT, R6, 0x2, PT ;  /* 0x000000020600780c */ /* 0x000fe20003f65270 */
[----:B------:R-:W2:-:S12]  /*07d0*/  LDG.E R9, desc[UR8][R2.64+0x4] ;  /* 0x0000040802097981 */ /* 0x000e98000c1e1900 */
[----:B------:R-:W3:Y:S01]  /*07e0*/  @P3 LDG.E R11, desc[UR8][R2.64+0x8] ;  /* 0x00000808020b3981 */ /* 0x000ee2000c1e1900 */
[----:B--2---:R-:W-:-:S04]  /*07f0*/  FADD R4, R4, R9 ;  /* 0x0000000904047221 */ /* 0x004fc80000000000 */
[----:B---3--:R-:W-:-:S07]  /*0800*/  @P3 FADD R4, R4, R11 ;  /* 0x0000000b04043221 */ /* 0x008fce0000000000 */
.L_x_15:
[----:B------:R-:W-:Y:S05]  /*0810*/  @P2 BRA `(.L_x_18) ;  /* 0xfffffff800642947 */ /* 0x000fea000383ffff */
.L_x_12:
[----:B------:R-:W0:Y:S01]  /*0820*/  LDC.64 R2, c[0x0][0x388] ;  /* 0x0000e200ff027b82 */ /* 0x000e220000000a00 */
[----:B------:R-:W1:Y:S02]  /*0830*/  LDCU UR4, c[0x0][0x398] ;  /* 0x00007300ff0477ac */ /* 0x000e640008000800 */
[----:B-1----:R-:W-:Y:S01]  /*0840*/  FMUL R5, R4, -UR4 ;  /* 0x8000000404057c20 */ /* 0x002fe20008400000 */
[----:B0-----:R-:W-:-:S05]  /*0850*/  IMAD.WIDE R2, R0, 0x4, R2 ;  /* 0x0000000400027825 */ /* 0x001fca00078e0202 */
[----:B------:R-:W-:Y:S01]  /*0860*/  REDG.E.ADD.F32.FTZ.RN.STRONG.GPU desc[UR8][R2.64], R5 ;  /* 0x00000005020079a6 */ /* 0x000fe2000c12f308 */
[----:B------:R-:W-:Y:S05]  /*0870*/  EXIT ;  /* 0x000000000000794d */ /* 0x000fea0003800000 */
.L_x_19:
        /* <DEDUP_REMOVED lines=16> */
.L_x_94:


//--------------------- .text._Z22conv2d_backward_weightPKfS0_Pfiiiiif --------------------------
	.section	.text._Z22conv2d_backward_weightPKfS0_Pfiiiiif,"ax",@progbits
	.align	128
        .global         _Z22conv2d_backward_weightPKfS0_Pfiiiiif
        .type           _Z22conv2d_backward_weightPKfS0_Pfiiiiif,@function
        .size           _Z22conv2d_backward_weightPKfS0_Pfiiiiif,(.L_x_95 - _Z22conv2d_backward_weightPKfS0_Pfiiiiif)
        .other          _Z22conv2d_backward_weightPKfS0_Pfiiiiif,@"STO_CUDA_ENTRY STV_DEFAULT"
_Z22conv2d_backward_weightPKfS0_Pfiiiiif:
.text._Z22conv2d_backward_weightPKfS0_Pfiiiiif:
[----:B------:R-:W-:Y:S08]  /*0000*/  LDC R1, c[0x0][0x37c] ;  /* 0x0000df00ff017b82 */ /* 0x000ff00000000800 */
[----:B------:R-:W0:Y:S01]  /*0010*/  S2UR UR8, SR_CTAID.X ;  /* 0x00000000000879c3 */ /* 0x000e220000002500 */
[----:B------:R-:W1:Y:S01]  /*0020*/  S2R R7, SR_CTAID.Z ;  /* 0x0000000000077919 */ /* 0x000e620000002700 */
[----:B------:R-:W1:Y:S01]  /*0030*/  LDCU UR4, c[0x0][0x3a8] ;  /* 0x00007500ff0477ac */ /* 0x000e620008000800 */
[----:B------:R-:W2:Y:S05]  /*0040*/  S2R R9, SR_TID.X ;  /* 0x0000000000097919 */ /* 0x000eaa0000002100 */
[----:B------:R-:W0:Y:S08]  /*0050*/  LDC.64 R2, c[0x0][0x398] ;  /* 0x0000e600ff027b82 */ /* 0x000e300000000a00 */
[----:B------:R-:W3:Y:S01]  /*0060*/  S2UR UR9, SR_CTAID.Y ;  /* 0x00000000000979c3 */ /* 0x000ee20000002600 */
[----:B0-----:R-:W-:-:S04]  /*0070*/  ISETP.LE.AND P0, PT, R3, UR8, PT ;  /* 0x0000000803007c0c */ /* 0x001fc8000bf03270 */
[----:B---3--:R-:W-:-:S04]  /*0080*/  ISETP.LE.OR P0, PT, R2, UR9, P0 ;  /* 0x0000000902007c0c */ /* 0x008fc80008703670 */
[----:B-1----:R-:W-:-:S04]  /*0090*/  ISETP.GE.OR P0, PT, R7, UR4, P0 ;  /* 0x0000000407007c0c */ /* 0x002fc80008706670 */
[----:B--2---:R-:W-:-:S13]  /*00a0*/  ISETP.GE.OR P0, PT, R9, UR4, P0 ;  /* 0x0000000409007c0c */ /* 0x004fda0008706670 */
[----:B------:R-:W-:Y:S05]  /*00b0*/  @P0 EXIT ;  /* 0x000000000000094d */ /* 0x000fea0003800000 */
[----:B------:R-:W0:Y:S01]  /*00c0*/  LDC R6, c[0x0][0x3a4] ;  /* 0x0000e900ff067b82 */ /* 0x000e220000000800 */
[----:B------:R-:W1:Y:S01]  /*00d0*/  LDCU.64 UR10, c[0x0][0x358] ;  /* 0x00006b00ff0a77ac */ /* 0x000e620008000a00 */
[----:B------:R-:W-:Y:S01]  /*00e0*/  HFMA2 R14, -RZ, RZ, 0, 0 ;  /* 0x00000000ff0e7431 */ /* 0x000fe200000001ff */
[----:B0-----:R-:W-:-:S13]  /*00f0*/  ISETP.GE.AND P0, PT, R6, 0x1, PT ;  /* 0x000000010600780c */ /* 0x001fda0003f06270 */
[----:B-1----:R-:W-:Y:S05]  /*0100*/  @!P0 BRA `(.L_x_20) ;  /* 0x0000000800948947 */ /* 0x002fea0003800000 */
[----:B------:R-:W0:Y:S01]  /*0110*/  LDC R10, c[0x0][0x3a0] ;  /* 0x0000e800ff0a7b82 */ /* 0x000e220000000800 */
[----:B------:R-:W1:Y:S01]  /*0120*/  LDCU.64 UR6, c[0x0][0x388] ;  /* 0x00007100ff0677ac */ /* 0x000e620008000a00 */
[C---:B------:R-:W-:Y:S02]  /*0130*/  LOP3.LUT R0, R6.reuse, 0x7ffffff0, RZ, 0xc0, !PT ;  /* 0x7ffffff006007812 */ /* 0x040fe400078ec0ff */
[C---:B------:R-:W-:Y:S01]  /*0140*/  LOP3.LUT R22, R6.reuse, 0xf, RZ, 0xc0, !PT ;  /* 0x0000000f06167812 */ /* 0x040fe200078ec0ff */
[----:B------:R-:W-:Y:S01]  /*0150*/  UMOV UR4, URZ ;  /* 0x000000ff00047c82 */ /* 0x000fe20008000000 */
[C---:B------:R-:W-:Y:S02]  /*0160*/  LOP3.LUT R24, R6.reuse, 0x7, RZ, 0xc0, !PT ;  /* 0x0000000706187812 */ /* 0x040fe400078ec0ff */
[----:B------:R-:W-:Y:S02]  /*0170*/  LOP3.LUT R6, R6, 0x3, RZ, 0xc0, !PT ;  /* 0x0000000306067812 */ /* 0x000fe400078ec0ff */
[----:B------:R-:W-:-:S02]  /*0180*/  MOV R14, RZ ;  /* 0x000000ff000e7202 */ /* 0x000fc40000000f00 */
[----:B------:R-:W-:Y:S01]  /*0190*/  IADD3 R8, PT, PT, -R0, RZ, RZ ;  /* 0x000000ff00087210 */ /* 0x000fe20007ffe1ff */
[----:B-1----:R-:W-:-:S04]  /*01a0*/  UIADD3 UR6, UP0, UPT, UR6, 0x20, URZ ;  /* 0x0000002006067890 */ /* 0x002fc8000ff1e0ff */
[----:B------:R-:W-:Y:S01]  /*01b0*/  UIADD3.X UR7, UPT, UPT, URZ, UR7, URZ, UP0, !UPT ;  /* 0x00000007ff077290 */ /* 0x000fe200087fe4ff */
[----:B0-----:R-:W-:-:S11]  /*01c0*/  IMAD R10, R10, UR9, R7 ;  /* 0x000000090a0a7c24 */ /* 0x001fd6000f8e0207 */
.L_x_26:
[----:B------:R-:W0:Y:S01]  /*01d0*/  LDCU.64 UR12, c[0x0][0x3a0] ;  /* 0x00007400ff0c77ac */ /* 0x000e220008000a00 */
[----:B------:R-:W-:Y:S02]  /*01e0*/  IADD3 R12, PT, PT, R10, UR4, RZ ;  /* 0x000000040a0c7c10 */ /* 0x000fe4000fffe0ff */
[----:B------:R-:W-:Y:S01]  /*01f0*/  MOV R11, RZ ;  /* 0x000000ff000b7202 */ /* 0x000fe20000000f00 */
[----:B0-----:R-:W-:Y:S02]  /*0200*/  UISETP.GE.U32.AND UP0, UPT, UR13, 0x10, UPT ;  /* 0x000000100d00788c */ /* 0x001fe4000bf06070 */
[----:B------:R-:W-:Y:S01]  /*0210*/  IMAD R12, R12, UR12, R9 ;  /* 0x0000000c0c0c7c24 */ /* 0x000fe2000f8e0209 */
[----:B------:R-:W-:Y:S02]  /*0220*/  UIMAD UR5, UR8, UR13, UR4 ;  /* 0x0000000d080572a4 */ /* 0x000fe4000f8e0204 */
[----:B------:R-:W-:Y:S02]  /*0230*/  UIADD3 UR4, UPT, UPT, UR4, 0x1, URZ ;  /* 0x0000000104047890 */ /* 0x000fe4000fffe0ff */
[----:B------:R-:W-:-:S02]  /*0240*/  UIMAD UR5, UR5, UR13, URZ ;  /* 0x0000000d050572a4 */ /* 0x000fc4000f8e02ff */
[----:B------:R-:W-:Y:S01]  /*0250*/  UISETP.NE.AND UP1, UPT, UR4, UR13, UPT ;  /* 0x0000000d0400728c */ /* 0x000fe2000bf25270 */
[----:B------:R-:W-:Y:S10]  /*0260*/  BRA.U !UP0, `(.L_x_21) ;  /* 0x0000000108f87547 */ /* 0x000ff4000b800000 */
[----:B------:R-:W-:Y:S02]  /*0270*/  MOV R11, UR5 ;  /* 0x00000005000b7c02 */ /* 0x000fe40008000f00 */
[----:B------:R-:W-:Y:S02]  /*0280*/  MOV R15, R12 ;  /* 0x0000000c000f7202 */ /* 0x000fe40000000f00 */
[----:B------:R-:W-:-:S07]  /*0290*/  MOV R13, R8 ;  /* 0x00000008000d7202 */ /* 0x000fce0000000f00 */
.L_x_22:
[----:B------:R-:W0:Y:S01]  /*02a0*/  LDC.64 R2, c[0x0][0x380] ;  /* 0x0000e000ff027b82 */ /* 0x000e220000000a00 */
[----:B------:R-:W-:Y:S02]  /*02b0*/  MOV R4, UR6 ;  /* 0x0000000600047c02 */ /* 0x000fe40008000f00 */
[----:B------:R-:W-:-:S03]  /*02c0*/  MOV R5, UR7 ;  /* 0x0000000700057c02 */ /* 0x000fc60008000f00 */
[----:B------:R-:W-:-:S05]  /*02d0*/  IMAD.WIDE R4, R11, 0x4, R4 ;  /* 0x000000040b047825 */ /* 0x000fca00078e0204 */
[----:B------:R-:W2:Y:S04]  /*02e0*/  LDG.E R16, desc[UR10][R4.64+-0x20] ;  /* 0xffffe00a04107981 */ /* 0x000ea8000c1e1900 */
[----:B------:R-:W3:Y:S04]  /*02f0*/  LDG.E R26, desc[UR10][R4.64+-0x1c] ;  /* 0xffffe40a041a7981 */ /* 0x000ee8000c1e1900 */
[----:B------:R-:W4:Y:S01]  /*0300*/  LDG.E R21, desc[UR10][R4.64+-0x18] ;  /* 0xffffe80a04157981 */ /* 0x000f22000c1e1900 */
[----:B0-----:R-:W-:-:S03]  /*0310*/  IMAD.WIDE R2, R15, 0x4, R2 ;  /* 0x000000040f027825 */ /* 0x001fc600078e0202 */
[----:B------:R-:W5:Y:S04]  /*0320*/  LDG.E R17, desc[UR10][R4.64+-0x14] ;  /* 0xffffec0a04117981 */ /* 0x000f68000c1e1900 */
[----:B------:R-:W2:Y:S04]  /*0330*/  LDG.E R19, desc[UR10][R2.64] ;  /* 0x0000000a02137981 */ /* 0x000ea8000c1e1900 */
[----:B------:R-:W3:Y:S04]  /*0340*/  LDG.E R23, desc[UR10][R2.64+0x4] ;  /* 0x0000040a02177981 */ /* 0x000ee8000c1e1900 */
[----:B------:R-:W4:Y:S04]  /*0350*/  LDG.E R18, desc[UR10][R2.64+0x8] ;  /* 0x0000080a02127981 */ /* 0x000f28000c1e1900 */
[----:B------:R-:W5:Y:S04]  /*0360*/  LDG.E R20, desc[UR10][R2.64+0xc] ;  /* 0x00000c0a02147981 */ /* 0x000f68000c1e1900 */
[----:B------:R-:W5:Y:S04]  /*0370*/  LDG.E R25, desc[UR10][R4.64+-0x10] ;  /* 0xfffff00a04197981 */ /* 0x000f68000c1e1900 */
[----:B------:R-:W5:Y:S04]  /*0380*/  LDG.E R27, desc[UR10][R4.64+0x18] ;  /* 0x0000180a041b7981 */ /* 0x000f68000c1e1900 */
[----:B------:R-:W5:Y:S01]  /*0390*/  LDG.E R28, desc[UR10][R4.64+0x1c] ;  /* 0x00001c0a041c7981 */ /* 0x000f62000c1e1900 */
[----:B--2---:R-:W-:-:S03]  /*03a0*/  FFMA R16, R19, R16, R14 ;  /* 0x0000001013107223 */ /* 0x004fc6000000000e */
[----:B------:R-:W2:Y:S01]  /*03b0*/  LDG.E R14, desc[UR10][R2.64+0x10] ;  /* 0x0000100a020e7981 */ /* 0x000ea2000c1e1900 */
[----:B---3--:R-:W-:-:S03]  /*03c0*/  FFMA R23, R23, R26, R16 ;  /* 0x0000001a17177223 */ /* 0x008fc60000000010 */
[----:B------:R-:W3:Y:S04]  /*03d0*/  LDG.E R16, desc[UR10][R2.64+0x14] ;  /* 0x0000140a02107981 */ /* 0x000ee8000c1e1900 */
[----:B------:R-:W3:Y:S01]  /*03e0*/  LDG.E R19, desc[UR10][R4.64+-0xc] ;  /* 0xfffff40a04137981 */ /* 0x000ee2000c1e1900 */
[----:B----4-:R-:W-:-:S03]  /*03f0*/  FFMA R23, R18, R21, R23 ;  /* 0x0000001512177223 */ /* 0x010fc60000000017 */
[----:B------:R-:W4:Y:S01]  /*0400*/  LDG.E R18, desc[UR10][R2.64+0x18] ;  /* 0x0000180a02127981 */ /* 0x000f22000c1e1900 */
[----:B-----5:R-:W-:-:S03]  /*0410*/  FFMA R17, R20, R17, R23 ;  /* 0x0000001114117223 */ /* 0x020fc60000000017 */
[----:B------:R-:W4:Y:S04]  /*0420*/  LDG.E R21, desc[UR10][R4.64+-0x8] ;  /* 0xfffff80a04157981 */ /* 0x000f28000c1e1900 */
[----:B------:R-:W5:Y:S04]  /*0430*/  LDG.E R20, desc[UR10][R2.64+0x1c] ;  /* 0x00001c0a02147981 */ /* 0x000f68000c1e1900 */
[----:B------:R-:W5:Y:S04]  /*0440*/  LDG.E R23, desc[UR10][R4.64+-0x4] ;  /* 0xfffffc0a04177981 */ /* 0x000f68000c1e1900 */
[----:B------:R-:W5:Y:S01]  /*0450*/  LDG.E R26, desc[UR10][R4.64+0x14] ;  /* 0x0000140a041a7981 */ /* 0x000f62000c1e1900 */
[----:B--2---:R-:W-:-:S03]  /*0460*/  FFMA R25, R14, R25, R17 ;  /* 0x000000190e197223 */ /* 0x004fc60000000011 */
[----:B------:R-:W2:Y:S04]  /*0470*/  LDG.E R14, desc[UR10][R2.64+0x20] ;  /* 0x0000200a020e7981 */ /* 0x000ea8000c1e1900 */
[----:B------:R-:W2:Y:S01]  /*0480*/  LDG.E R17, desc[UR10][R4.64] ;  /* 0x0000000a04117981 */ /* 0x000ea2000c1e1900 */
[----:B---3--:R-:W-:-:S03]  /*0490*/  FFMA R25, R16, R19, R25 ;  /* 0x0000001310197223 */ /* 0x008fc60000000019 */
[----:B------:R-:W3:Y:S04]  /*04a0*/  LDG.E R16, desc[UR10][R2.64+0x24] ;  /* 0x0000240a02107981 */ /* 0x000ee8000c1e1900 */
[----:B------:R-:W3:Y:S01]  /*04b0*/  LDG.E R19, desc[UR10][R4.64+0x4] ;  /* 0x0000040a04137981 */ /* 0x000ee2000c1e1900 */
[----:B----4-:R-:W-:-:S03]  /*04c0*/  FFMA R25, R18, R21, R25 ;  /* 0x0000001512197223 */ /* 0x010fc60000000019 */
[----:B------:R-:W4:Y:S04]  /*04d0*/  LDG.E R21, desc[UR10][R2.64+0x28] ;  /* 0x0000280a02157981 */ /* 0x000f28000c1e1900 */
[----:B------:R-:W4:Y:S01]  /*04e0*/  LDG.E R18, desc[UR10][R4.64+0x8] ;  /* 0x0000080a04127981 */ /* 0x000f22000c1e1900 */
[----:B-----5:R-:W-:-:S03]  /*04f0*/  FFMA R25, R20, R23, R25 ;  /* 0x0000001714197223 */ /* 0x020fc60000000019 */
[----:B------:R-:W5:Y:S04]  /*0500*/  LDG.E R20, desc[UR10][R2.64+0x2c] ;  /* 0x00002c0a02147981 */ /* 0x000f68000c1e1900 */
[----:B------:R-:W5:Y:S01]  /*0510*/  LDG.E R23, desc[UR10][R4.64+0xc] ;  /* 0x00000c0a04177981 */ /* 0x000f62000c1e1900 */
[----:B--2---:R-:W-:-:S03]  /*0520*/  FFMA R25, R14, R17, R25 ;  /* 0x000000110e197223 */ /* 0x004fc60000000019 */
[----:B------:R-:W2:Y:S04]  /*0530*/  LDG.E R14, desc[UR10][R2.64+0x30] ;  /* 0x0000300a020e7981 */ /* 0x000ea8000c1e1900 */
[----:B------:R-:W2:Y:S01]  /*0540*/  LDG.E R17, desc[UR10][R4.64+0x10] ;  /* 0x0000100a04117981 */ /* 0x000ea2000c1e1900 */
[----:B---3--:R-:W-:-:S03]  /*0550*/  FFMA R29, R16, R19, R25 ;  /* 0x00000013101d7223 */ /* 0x008fc60000000019 */
[----:B------:R-:W3:Y:S04]  /*0560*/  LDG.E R19, desc[UR10][R2.64+0x34] ;  /* 0x0000340a02137981 */ /* 0x000ee8000c1e1900 */
[----:B------:R-:W3:Y:S04]  /*0570*/  LDG.E R16, desc[UR10][R2.64+0x38] ;  /* 0x0000380a02107981 */ /* 0x000ee8000c1e1900 */
[----:B------:R-:W3:Y:S01]  /*0580*/  LDG.E R25, desc[UR10][R2.64+0x3c] ;  /* 0x00003c0a02197981 */ /* 0x000ee2000c1e1900 */
[----:B----4-:R-:W-:Y:S01]  /*0590*/  FFMA R21, R21, R18, R29 ;  /* 0x0000001215157223 */ /* 0x010fe2000000001d */
[----:B------:R-:W-:-:S03]  /*05a0*/  IADD3 R13, PT, PT, R13, 0x10, RZ ;  /* 0x000000100d0d7810 */ /* 0x000fc60007ffe0ff */
[----:B-----5:R-:W-:Y:S01]  /*05b0*/  FFMA R21, R20, R23, R21 ;  /* 0x0000001714157223 */ /* 0x020fe20000000015 */
[----:B------:R-:W-:Y:S02]  /*05c0*/  ISETP.NE.AND P0, PT, R13, RZ, PT ;  /* 0x000000ff0d00720c */ /* 0x000fe40003f05270 */
[----:B------:R-:W-:Y:S02]  /*05d0*/  IADD3 R15, PT, PT, R15, 0x10, RZ ;  /* 0x000000100f0f7810 */ /* 0x000fe40007ffe0ff */
[----:B------:R-:W-:Y:S01]  /*05e0*/  IADD3 R11, PT, PT, R11, 0x10, RZ ;  /* 0x000000100b0b7810 */ /* 0x000fe20007ffe0ff */
[----:B--2---:R-:W-:-:S04]  /*05f0*/  FFMA R14, R14, R17, R21 ;  /* 0x000000110e0e7223 */ /* 0x004fc80000000015 */
[----:B---3--:R-:W-:-:S04]  /*0600*/  FFMA R19, R19, R26, R14 ;  /* 0x0000001a13137223 */ /* 0x008fc8000000000e */
[----:B------:R-:W-:-:S04]  /*0610*/  FFMA R16, R16, R27, R19 ;  /* 0x0000001b10107223 */ /* 0x000fc80000000013 */
[----:B------:R-:W-:Y:S01]  /*0620*/  FFMA R14, R25, R28, R16 ;  /* 0x0000001c190e7223 */ /* 0x000fe20000000010 */
[----:B------:R-:W-:Y:S06]  /*0630*/  @P0 BRA `(.L_x_22) ;  /* 0xfffffffc00180947 */ /* 0x000fec000383ffff */
[----:B------:R-:W-:-:S07]  /*0640*/  MOV R11, R0 ;  /* 0x00000000000b7202 */ /* 0x000fce0000000f00 */
.L_x_21:
[----:B------:R-:W-:-:S13]  /*0650*/  ISETP.NE.AND P0, PT, R22, RZ, PT ;  /* 0x000000ff1600720c */ /* 0x000fda0003f05270 */
[----:B------:R-:W-:Y:S05]  /*0660*/  @!P0 BRA `(.L_x_23) ;  /* 0x0000000400388947 */ /* 0x000fea0003800000 */
[----:B------:R-:W-:Y:S02]  /*0670*/  IADD3 R2, PT, PT, R22, -0x1, RZ ;  /* 0xffffffff16027810 */ /* 0x000fe40007ffe0ff */
[----:B------:R-:W-:Y:S02]  /*0680*/  ISETP.NE.AND P1, PT, R24, RZ, PT ;  /* 0x000000ff1800720c */ /* 0x000fe40003f25270 */
[----:B------:R-:W-:-:S13]  /*0690*/  ISETP.GE.U32.AND P0, PT, R2, 0x7, PT ;  /* 0x000000070200780c */ /* 0x000fda0003f06070 */
[----:B------:R-:W-:Y:S05]  /*06a0*/  @!P0 BRA `(.L_x_24) ;  /* 0x00000000007c8947 */ /* 0x000fea0003800000 */
[----:B------:R-:W0:Y:S01]  /*06b0*/  LDC.64 R2, c[0x0][0x380] ;  /* 0x0000e000ff027b82 */ /* 0x000e220000000a00 */
[----:B------:R-:W-:Y:S02]  /*06c0*/  IADD3 R13, PT, PT, R12, R11, RZ ;  /* 0x0000000b0c0d7210 */ /* 0x000fe40007ffe0ff */
[----:B------:R-:W-:-:S05]  /*06d0*/  IADD3 R15, PT, PT, R11, UR5, RZ ;  /* 0x000000050b0f7c10 */ /* 0x000fca000fffe0ff */
[----:B------:R-:W1:Y:S01]  /*06e0*/  LDC.64 R4, c[0x0][0x388] ;  /* 0x0000e200ff047b82 */ /* 0x000e620000000a00 */
[----:B0-----:R-:W-:-:S05]  /*06f0*/  IMAD.WIDE R2, R13, 0x4, R2 ;  /* 0x000000040d027825 */ /* 0x001fca00078e0202 */
[----:B------:R-:W2:Y:S01]  /*0700*/  LDG.E R19, desc[UR10][R2.64] ;  /* 0x0000000a02137981 */ /* 0x000ea2000c1e1900 */
[----:B-1----:R-:W-:-:S03]  /*0710*/  IMAD.WIDE R4, R15, 0x4, R4 ;  /* 0x000000040f047825 */ /* 0x002fc600078e0204 */
[----:B------:R-:W3:Y:S04]  /*0720*/  LDG.E R13, desc[UR10][R2.64+0x4] ;  /* 0x0000040a020d7981 */ /* 0x000ee8000c1e1900 */
[----:B------:R-:W2:Y:S04]  /*0730*/  LDG.E R21, desc[UR10][R4.64] ;  /* 0x0000000a04157981 */ /* 0x000ea8000c1e1900 */
[----:B------:R-:W3:Y:S04]  /*0740*/  LDG.E R16, desc[UR10][R4.64+0x4] ;  /* 0x0000040a04107981 */ /* 0x000ee8000c1e1900 */
[----:B------:R-:W4:Y:S04]  /*0750*/  LDG.E R15, desc[UR10][R2.64+0x8] ;  /* 0x0000080a020f7981 */ /* 0x000f28000c1e1900 */
[----:B------:R-:W4:Y:S04]  /*0760*/  LDG.E R18, desc[UR10][R4.64+0x8] ;  /* 0x0000080a04127981 */ /* 0x000f28000c1e1900 */
[----:B------:R-:W5:Y:S04]  /*0770*/  LDG.E R17, desc[UR10][R2.64+0xc] ;  /* 0x00000c0a02117981 */ /* 0x000f68000c1e1900 */
[----:B------:R-:W5:Y:S04]  /*0780*/  LDG.E R20, desc[UR10][R4.64+0xc] ;  /* 0x00000c0a04147981 */ /* 0x000f68000c1e1900 */
[----:B------:R-:W5:Y:S04]  /*0790*/  LDG.E R26, desc[UR10][R4.64+0x10] ;  /* 0x0000100a041a7981 */ /* 0x000f68000c1e1900 */
[----:B------:R-:W5:Y:S04]  /*07a0*/  LDG.E R28, desc[UR10][R4.64+0x14] ;  /* 0x0000140a041c7981 */ /* 0x000f68000c1e1900 */
[----:B------:R-:W5:Y:S04]  /*07b0*/  LDG.E R25, desc[UR10][R4.64+0x18] ;  /* 0x0000180a04197981 */ /* 0x000f68000c1e1900 */
[----:B------:R-:W5:Y:S04]  /*07c0*/  LDG.E R23, desc[UR10][R2.64+0x1c] ;  /* 0x00001c0a02177981 */ /* 0x000f68000c1e1900 */
[----:B------:R-:W5:Y:S01]  /*07d0*/  LDG.E R27, desc[UR10][R4.64+0x1c] ;  /* 0x00001c0a041b7981 */ /* 0x000f62000c1e1900 */
[----:B--2---:R-:W-:-:S03]  /*07e0*/  FFMA R29, R19, R21, R14 ;  /* 0x00000015131d7223 */ /* 0x004fc6000000000e */
[----:B------:R-:W2:Y:S04]  /*07f0*/  LDG.E R21, desc[UR10][R2.64+0x10] ;  /* 0x0000100a02157981 */ /* 0x000ea8000c1e1900 */
[----:B------:R-:W2:Y:S04]  /*0800*/  LDG.E R19, desc[UR10][R2.64+0x14] ;  /* 0x0000140a02137981 */ /* 0x000ea8000c1e1900 */
[----:B------:R-:W2:Y:S01]  /*0810*/  LDG.E R14, desc[UR10][R2.64+0x18] ;  /* 0x0000180a020e7981 */ /* 0x000ea2000c1e1900 */
[----:B---3--:R-:W-:-:S04]  /*0820*/  FFMA R16, R13, R16, R29 ;  /* 0x000000100d107223 */ /* 0x008fc8000000001d */
[----:B----4-:R-:W-:-:S04]  /*0830*/  FFMA R16, R15, R18, R16 ;  /* 0x000000120f107223 */ /* 0x010fc80000000010 */
[----:B-----5:R-:W-:Y:S01]  /*0840*/  FFMA R16, R17, R20, R16 ;  /* 0x0000001411107223 */ /* 0x020fe20000000010 */
[----:B------:R-:W-:-:S03]  /*0850*/  IADD3 R11, PT, PT, R11, 0x8, RZ ;  /* 0x000000080b0b7810 */ /* 0x000fc60007ffe0ff */
[----:B--2---:R-:W-:-:S04]  /*0860*/  FFMA R16, R21, R26, R16 ;  /* 0x0000001a15107223 */ /* 0x004fc80000000010 */
[----:B------:R-:W-:-:S04]  /*0870*/  FFMA R19, R19, R28, R16 ;  /* 0x0000001c13137223 */ /* 0x000fc80000000010 */
[----:B------:R-:W-:-:S04]  /*0880*/  FFMA R14, R14, R25, R19 ;  /* 0x000000190e0e7223 */ /* 0x000fc80000000013 */
[----:B------:R-:W-:-:S07]  /*0890*/  FFMA R14, R23, R27, R14 ;  /* 0x0000001b170e7223 */ /* 0x000fce000000000e */
.L_x_24:
        /* <DEDUP_REMOVED lines=18> */
[----:B------:R-:W5:Y:S01]  /*09c0*/  LDG.E R21, desc[UR10][R2.64+0xc] ;  /* 0x00000c0a02157981 */ /* 0x000f62000c1e1900 */
[----:B------:R-:W-:Y:S01]  /*09d0*/  IADD3 R11, PT, PT, R11, 0x4, RZ ;  /* 0x000000040b0b7810 */ /* 0x000fe20007ffe0ff */
[----:B--2---:R-:W-:-:S04]  /*09e0*/  FFMA R13, R13, R15, R14 ;  /* 0x0000000f0d0d7223 */ /* 0x004fc8000000000e */
[----:B---3--:R-:W-:-:S04]  /*09f0*/  FFMA R13, R16, R17, R13 ;  /* 0x00000011100d7223 */ /* 0x008fc8000000000d */
[----:B----4-:R-:W-:-:S04]  /*0a00*/  FFMA R13, R18, R19, R13 ;  /* 0x00000013120d7223 */ /* 0x010fc8000000000d */
[----:B-----5:R-:W-:-:S07]  /*0a10*/  FFMA R14, R20, R21, R13 ;  /* 0x00000015140e7223 */ /* 0x020fce000000000d */
.L_x_25:
[----:B------:R-:W-:Y:S05]  /*0a20*/  @!P1 BRA `(.L_x_23) ;  /* 0x0000000000489947 */ /* 0x000fea0003800000 */
[----:B------:R-:W0:Y:S01]  /*0a30*/  LDC.64 R4, c[0x0][0x380] ;  /* 0x0000e000ff047b82 */ /* 0x000e220000000a00 */
[----:B------:R-:W-:Y:S02]  /*0a40*/  IADD3 R13, PT, PT, R12, R11, RZ ;  /* 0x0000000b0c0d7210 */ /* 0x000fe40007ffe0ff */
[----:B------:R-:W-:-:S05]  /*0a50*/  IADD3 R11, PT, PT, R11, UR5, RZ ;  /* 0x000000050b0b7c10 */ /* 0x000fca000fffe0ff */
[----:B------:R-:W1:Y:S01]  /*0a60*/  LDC.64 R2, c[0x0][0x388] ;  /* 0x0000e200ff027b82 */ /* 0x000e620000000a00 */
[----:B0-----:R-:W-:-:S04]  /*0a70*/  IMAD.WIDE R4, R13, 0x4, R4 ;  /* 0x000000040d047825 */ /* 0x001fc800078e0204 */
[----:B-1----:R-:W-:Y:S02]  /*0a80*/  IMAD.WIDE R2, R11, 0x4, R2 ;  /* 0x000000040b027825 */ /* 0x002fe400078e0202 */
[----:B------:R-:W2:Y:S04]  /*0a90*/  LDG.E R11, desc[UR10][R4.64] ;  /* 0x0000000a040b7981 */ /* 0x000ea8000c1e1900 */
[----:B------:R-:W2:Y:S01]  /*0aa0*/  LDG.E R12, desc[UR10][R2.64] ;  /* 0x0000000a020c7981 */ /* 0x000ea2000c1e1900 */
[----:B------:R-:W-:Y:S01]  /*0ab0*/  ISETP.NE.AND P0, PT, R6, 0x1, PT ;  /* 0x000000010600780c */ /* 0x000fe20003f05270 */
[----:B--2---:R-:W-:-:S12]  /*0ac0*/  FFMA R14, R11, R12, R14 ;  /* 0x0000000c0b0e7223 */ /* 0x004fd8000000000e */
[----:B------:R-:W-:Y:S05]  /*0ad0*/  @!P0 BRA `(.L_x_23) ;  /* 0x00000000001c8947 */ /* 0x000fea0003800000 */
[----:B------:R-:W-:Y:S01]  /*0ae0*/  ISETP.NE.AND P0, PT, R6, 0x2, PT ;  /* 0x000000020600780c */ /* 0x000fe20003f05270 */
[----:B------:R-:W2:Y:S04]  /*0af0*/  LDG.E R11, desc[UR10][R4.64+0x4] ;  /* 0x0000040a040b7981 */ /* 0x000ea8000c1e1900 */
[----:B------:R-:W2:Y:S08]  /*0b00*/  LDG.E R12, desc[UR10][R2.64+0x4] ;  /* 0x0000040a020c7981 */ /* 0x000eb0000c1e1900 */
[----:B------:R-:W3:Y:S04]  /*0b10*/  @P0 LDG.E R13, desc[UR10][R4.64+0x8] ;  /* 0x0000080a040d0981 */ /* 0x000ee8000c1e1900 */
[----:B------:R-:W3:Y:S01]  /*0b20*/  @P0 LDG.E R15, desc[UR10][R2.64+0x8] ;  /* 0x0000080a020f0981 */ /* 0x000ee2000c1e1900 */
[----:B--2---:R-:W-:-:S04]  /*0b30*/  FFMA R14, R11, R12, R14 ;  /* 0x0000000c0b0e7223 */ /* 0x004fc8000000000e */
[----:B---3--:R-:W-:-:S07]  /*0b40*/  @P0 FFMA R14, R13, R15, R14 ;  /* 0x0000000f0d0e0223 */ /* 0x008fce000000000e */
.L_x_23:
[----:B------:R-:W-:Y:S05]  /*0b50*/  BRA.U UP1, `(.L_x_26) ;  /* 0xfffffff5019c7547 */ /* 0x000fea000b83ffff */
.L_x_20:
[----:B------:R-:W0:Y:S01]  /*0b60*/  LDCU UR4, c[0x0][0x398] ;  /* 0x00007300ff0477ac */ /* 0x000e220008000800 */
[----:B------:R-:W1:Y:S08]  /*0b70*/  LDC.64 R4, c[0x0][0x3a8] ;  /* 0x0000ea00ff047b82 */ /* 0x000e700000000a00 */
[----:B------:R-:W2:Y:S01]  /*0b80*/  LDC.64 R2, c[0x0][0x390] ;  /* 0x0000e400ff027b82 */ /* 0x000ea20000000a00 */
[----:B0-----:R-:W-:-:S06]  /*0b90*/  UIMAD UR4, UR8, UR4, UR9 ;  /* 0x00000004080472a4 */ /* 0x001fcc000f8e0209 */
[----:B-1----:R-:W-:Y:S02]  /*0ba0*/  IMAD R7, R4, UR4, R7 ;  /* 0x0000000404077c24 */ /* 0x002fe4000f8e0207 */
[----:B------:R-:W-:Y:S02]  /*0bb0*/  FMUL R5, R14, -R5 ;  /* 0x800000050e057220 */ /* 0x000fe40000400000 */
[----:B------:R-:W-:-:S04]  /*0bc0*/  IMAD R7, R7, R4, R9 ;  /* 0x0000000407077224 */ /* 0x000fc800078e0209 */
[----:B--2---:R-:W-:-:S05]  /*0bd0*/  IMAD.WIDE R2, R7, 0x4, R2 ;  /* 0x0000000407027825 */ /* 0x004fca00078e0202 */
[----:B------:R-:W-:Y:S01]  /*0be0*/  REDG.E.ADD.F32.FTZ.RN.STRONG.GPU desc[UR10][R2.64], R5 ;  /* 0x00000005020079a6 */ /* 0x000fe2000c12f30a */
[----:B------:R-:W-:Y:S05]  /*0bf0*/  EXIT ;  /* 0x000000000000794d */ /* 0x000fea0003800000 */
.L_x_27:
        /* <DEDUP_REMOVED lines=16> */
.L_x_95:


//--------------------- .text._Z17fc_backward_inputPKfS0_Pfii --------------------------
	.section	.text._Z17fc_backward_inputPKfS0_Pfii,"ax",@progbits
	.align	128
        .global         _Z17fc_backward_inputPKfS0_Pfii
        .type           _Z17fc_backward_inputPKfS0_Pfii,@function
        .size           _Z17fc_backward_inputPKfS0_Pfii,(.L_x_96 - _Z17fc_backward_inputPKfS0_Pfii)
        .other          _Z17fc_backward_inputPKfS0_Pfii,@"STO_CUDA_ENTRY STV_DEFAULT"
_Z17fc_backward_inputPKfS0_Pfii:
.text._Z17fc_backward_inputPKfS0_Pfii:
[----:B------:R-:W-:Y:S01]  /*0000*/  LDC R1, c[0x0][0x37c] ;  /* 0x0000df00ff017b82 */ /* 0x000fe20000000800 */
[----:B------:R-:W0:Y:S07]  /*0010*/  S2R R2, SR_TID.X ;  /* 0x0000000000027919 */ /* 0x000e2e0000002100 */
[----:B------:R-:W0:Y:S08]  /*0020*/  S2UR UR4, SR_CTAID.X ;  /* 0x00000000000479c3 */ /* 0x000e300000002500 */
[----:B------:R-:W0:Y:S08]  /*0030*/  LDC R3, c[0x0][0x360] ;  /* 0x0000d800ff037b82 */ /* 0x000e300000000800 */
[----:B------:R-:W1:Y:S01]  /*0040*/  LDC R0, c[0x0][0x398] ;  /* 0x0000e600ff007b82 */ /* 0x000e620000000800 */
[----:B0-----:R-:W-:-:S05]  /*0050*/  IMAD R3, R3, UR4, R2 ;  /* 0x0000000403037c24 */ /* 0x001fca000f8e0202 */
[----:B-1----:R-:W-:-:S13]  /*0060*/  ISETP.GE.AND P0, PT, R3, R0, PT ;  /* 0x000000000300720c */ /* 0x002fda0003f06270 */
[----:B------:R-:W-:Y:S05]  /*0070*/  @P0 EXIT ;  /* 0x000000000000094d */ /* 0x000fea0003800000 */
[----:B------:R-:W0:Y:S01]  /*0080*/  LDCU UR6, c[0x0][0x39c] ;  /* 0x00007380ff0677ac */ /* 0x000e220008000800 */
[----:B------:R-:W-:Y:S01]  /*0090*/  HFMA2 R17, -RZ, RZ, 0, 0 ;  /* 0x00000000ff117431 */ /* 0x000fe200000001ff */
[----:B------:R-:W1:Y:S01]  /*00a0*/  LDCU.64 UR10, c[0x0][0x358] ;  /* 0x00006b00ff0a77ac */ /* 0x000e620008000a00 */
[----:B0-----:R-:W-:-:S09]  /*00b0*/  UISETP.GE.AND UP0, UPT, UR6, 0x1, UPT ;  /* 0x000000010600788c */ /* 0x001fd2000bf06270 */
[----:B-1----:R-:W-:Y:S05]  /*00c0*/  BRA.U !UP0, `(.L_x_28) ;  /* 0x0000000908b47547 */ /* 0x002fea000b800000 */
[----:B------:R-:W-:Y:S01]  /*00d0*/  UISETP.GE.U32.AND UP1, UPT, UR6, 0x10, UPT ;  /* 0x000000100600788c */ /* 0x000fe2000bf26070 */
[----:B------:R-:W-:Y:S01]  /*00e0*/  MOV R17, RZ ;  /* 0x000000ff00117202 */ /* 0x000fe20000000f00 */
[----:B------:R-:W-:Y:S01]  /*00f0*/  ULOP3.LUT UR7, UR6, 0xf, URZ, 0xc0, !UPT ;  /* 0x0000000f06077892 */ /* 0x000fe2000f8ec0ff */
[----:B------:R-:W-:-:S03]  /*0100*/  MOV R2, RZ ;  /* 0x000000ff00027202 */ /* 0x000fc60000000f00 */
[----:B------:R-:W-:-:S03]  /*0110*/  UISETP.NE.AND UP0, UPT, UR7, URZ, UPT ;  /* 0x000000ff0700728c */ /* 0x000fc6000bf05270 */
[----:B------:R-:W-:Y:S08]  /*0120*/  BRA.U !UP1, `(.L_x_29) ;  /* 0x0000000509447547 */ /* 0x000ff0000b800000 */
[----:B------:R-:W0:Y:S01]  /*0130*/  LDCU.64 UR4, c[0x0][0x380] ;  /* 0x00007000ff0477ac */ /* 0x000e220008000a00 */
[----:B------:R-:W-:Y:S02]  /*0140*/  MOV R17, RZ ;  /* 0x000000ff00117202 */ /* 0x000fe40000000f00 */
[----:B------:R-:W-:Y:S01]  /*0150*/  MOV R5, R3 ;  /* 0x0000000300057202 */ /* 0x000fe20000000f00 */
[----:B------:R-:W-:-:S04]  /*0160*/  ULOP3.LUT UR8, UR6, 0x7ffffff0, URZ, 0xc0, !UPT ;  /* 0x7ffffff006087892 */ /* 0x000fc8000f8ec0ff */
[----:B------:R-:W-:Y:S02]  /*0170*/  UIADD3 UR9, UPT, UPT, -UR8, URZ, URZ ;  /* 0x000000ff08097290 */ /* 0x000fe4000fffe1ff */
[----:B------:R-:W-:Y:S01]  /*0180*/  MOV R2, UR8 ;  /* 0x0000000800027c02 */ /* 0x000fe20008000f00 */
[----:B0-----:R-:W-:-:S04]  /*0190*/  UIADD3 UR4, UP1, UPT, UR4, 0x20, URZ ;  /* 0x0000002004047890 */ /* 0x001fc8000ff3e0ff */
[----:B------:R-:W-:Y:S02]  /*01a0*/  UIADD3.X UR5, UPT, UPT, URZ, UR5, URZ, UP1, !UPT ;  /* 0x00000005ff057290 */ /* 0x000fe40008ffe4ff */
[----:B------:R-:W-:-:S04]  /*01b0*/  MOV R10, UR4 ;  /* 0x00000004000a7c02 */ /* 0x000fc80008000f00 */
[----:B------:R-:W-:-:S07]  /*01c0*/  MOV R11, UR5 ;  /* 0x00000005000b7c02 */ /* 0x000fce0008000f00 */
.L_x_30:
[----:B------:R-:W0:Y:S01]  /*01d0*/  LDC.64 R8, c[0x0][0x388] ;  /* 0x0000e200ff087b82 */ /* 0x000e220000000a00 */
[----:B------:R-:W2:Y:S04]  /*01e0*/  LDG.E R26, desc[UR10][R10.64+-0x20] ;  /* 0xffffe00a0a1a7981 */ /* 0x000ea8000c1e1900 */
[----:B------:R-:W3:Y:S04]  /*01f0*/  LDG.E R19, desc[UR10][R10.64+-0x1c] ;  /* 0xffffe40a0a137981 */ /* 0x000ee8000c1e1900 */
[----:B------:R-:W4:Y:S04]  /*0200*/  LDG.E R27, desc[UR10][R10.64+-0x18] ;  /* 0xffffe80a0a1b7981 */ /* 0x000f28000c1e1900 */
[----:B------:R-:W5:Y:S04]  /*0210*/  LDG.E R4, desc[UR10][R10.64+-0x14] ;  /* 0xffffec0a0a047981 */ /* 0x000f68000c1e1900 */
[----:B------:R-:W5:Y:S01]  /*0220*/  LDG.E R20, desc[UR10][R10.64+-0x8] ;  /* 0xfffff80a0a147981 */ /* 0x000f62000c1e1900 */
[----:B0-----:R-:W-:-:S05]  /*0230*/  IMAD.WIDE R8, R5, 0x4, R8 ;  /* 0x0000000405087825 */ /* 0x001fca00078e0208 */
[----:B------:R-:W2:Y:S01]  /*0240*/  LDG.E R16, desc[UR10][R8.64] ;  /* 0x0000000a08107981 */ /* 0x000ea2000c1e1900 */
[----:B------:R-:W-:-:S05]  /*0250*/  IMAD.WIDE R12, R0, 0x4, R8 ;  /* 0x00000004000c7825 */ /* 0x000fca00078e0208 */
[----:B------:R-:W3:Y:S01]  /*0260*/  LDG.E R18, desc[UR10][R12.64] ;  /* 0x0000000a0c127981 */ /* 0x000ee2000c1e1900 */
[----:B------:R-:W-:-:S03]  /*0270*/  IMAD.WIDE R22, R0, 0x4, R12 ;  /* 0x0000000400167825 */ /* 0x000fc600078e020c */
[----:B------:R-:W5:Y:S01]  /*0280*/  LDG.E R9, desc[UR10][R10.64+-0x10] ;  /* 0xfffff00a0a097981 */ /* 0x000f62000c1e1900 */
[----:B------:R-:W-:-:S03]  /*0290*/  IMAD.WIDE R14, R0, 0x4, R22 ;  /* 0x00000004000e7825 */ /* 0x000fc600078e0216 */
[----:B------:R-:W4:Y:S04]  /*02a0*/  LDG.E R24, desc[UR10][R22.64] ;  /* 0x0000000a16187981 */ /* 0x000f28000c1e1900 */
[----:B------:R-:W5:Y:S01]  /*02b0*/  LDG.E R7, desc[UR10][R14.64] ;  /* 0x0000000a0e077981 */ /* 0x000f62000c1e1900 */
[----:B------:R-:W-:-:S03]  /*02c0*/  IMAD.WIDE R28, R0, 0x4, R14 ;  /* 0x00000004001c7825 */ /* 0x000fc600078e020e */
[----:B------:R-:W5:Y:S04]  /*02d0*/  LDG.E R8, desc[UR10][R10.64+-0xc] ;  /* 0xfffff40a0a087981 */ /* 0x000f68000c1e1900 */
[----:B------:R0:W5:Y:S02]  /*02e0*/  LDG.E R6, desc[UR10][R28.64] ;  /* 0x0000000a1c067981 */ /* 0x000164000c1e1900 */
[----:B0-----:R-:W-:-:S05]  /*02f0*/  IMAD.WIDE R28, R0, 0x4, R28 ;  /* 0x00000004001c7825 */ /* 0x001fca00078e021c */
[----:B------:R-:W5:Y:S01]  /*0300*/  LDG.E R21, desc[UR10][R28.64] ;  /* 0x0000000a1c157981 */ /* 0x000f62000c1e1900 */
[----:B------:R-:W-:-:S05]  /*0310*/  IMAD.WIDE R22, R0, 0x4, R28 ;  /* 0x0000000400167825 */ /* 0x000fca00078e021c */
[----:B------:R0:W5:Y:S01]  /*0320*/  LDG.E R25, desc[UR10][R22.64] ;  /* 0x0000000a16197981 */ /* 0x000162000c1e1900 */
[----:B------:R-:W-:-:S03]  /*0330*/  IMAD.WIDE R12, R0, 0x4, R22 ;  /* 0x00000004000c7825 */ /* 0x000fc600078e0216 */
[----:B------:R-:W5:Y:S01]  /*0340*/  LDG.E R29, desc[UR10][R10.64+-0x4] ;  /* 0xfffffc0a0a1d7981 */ /* 0x000f62000c1e1900 */
[----:B------:R-:W-:-:S03]  /*0350*/  IMAD.WIDE R14, R0, 0x4, R12 ;  /* 0x00000004000e7825 */ /* 0x000fc600078e020c */
[----:B------:R-:W5:Y:S04]  /*0360*/  LDG.E R12, desc[UR10][R12.64] ;  /* 0x0000000a0c0c7981 */ /* 0x000f68000c1e1900 */
[----:B------:R-:W5:Y:S01]  /*0370*/  LDG.E R13, desc[UR10][R10.64+0x8] ;  /* 0x0000080a0a0d7981 */ /* 0x000f62000c1e1900 */
[----:B--2---:R-:W-:Y:S01]  /*0380*/  FFMA R26, R26, R16, R17 ;  /* 0x000000101a1a7223 */ /* 0x004fe20000000011 */
[C---:B------:R-:W-:Y:S02]  /*0390*/  IMAD.WIDE R16, R0.reuse, 0x4, R14 ;  /* 0x0000000400107825 */ /* 0x040fe400078e020e */
[----:B------:R-:W2:Y:S02]  /*03a0*/  LDG.E R14, desc[UR10][R14.64] ;  /* 0x0000000a0e0e7981 */ /* 0x000ea4000c1e1900 */
[----:B---3--:R-:W-:Y:S01]  /*03b0*/  FFMA R26, R19, R18, R26 ;  /* 0x00000012131a7223 */ /* 0x008fe2000000001a */
[----:B------:R-:W-:-:S02]  /*03c0*/  IMAD.WIDE R18, R0, 0x4, R16 ;  /* 0x0000000400127825 */ /* 0x000fc400078e0210 */
[----:B------:R-:W3:Y:S02]  /*03d0*/  LDG.E R16, desc[UR10][R16.64] ;  /* 0x0000000a10107981 */ /* 0x000ee4000c1e1900 */
[----:B0-----:R-:W-:-:S04]  /*03e0*/  IMAD.WIDE R22, R0, 0x4, R18 ;  /* 0x0000000400167825 */ /* 0x001fc800078e0212 */
[----:B----4-:R-:W-:Y:S01]  /*03f0*/  FFMA R27, R27, R24, R26 ;  /* 0x000000181b1b7223 */ /* 0x010fe2000000001a */
[----:B------:R-:W4:Y:S04]  /*0400*/  LDG.E R18, desc[UR10][R18.64] ;  /* 0x0000000a12127981 */ /* 0x000f28000c1e1900 */
[----:B------:R-:W2:Y:S01]  /*0410*/  LDG.E R24, desc[UR10][R10.64] ;  /* 0x0000000a0a187981 */ /* 0x000ea2000c1e1900 */
[----:B-----5:R-:W-:Y:S01]  /*0420*/  FFMA R28, R4, R7, R27 ;  /* 0x00000007041c7223 */ /* 0x020fe2000000001b */
[C---:B------:R-:W-:Y:S02]  /*0430*/  IMAD.WIDE R26, R0.reuse, 0x4, R22 ;  /* 0x00000004001a7825 */ /* 0x040fe400078e0216 */
[----:B------:R-:W3:Y:S02]  /*0440*/  LDG.E R4, desc[UR10][R10.64+0x4] ;  /* 0x0000040a0a047981 */ /* 0x000ee4000c1e1900 */
[----:B------:R-:W-:Y:S01]  /*0450*/  FFMA R9, R9, R6, R28 ;  /* 0x0000000609097223 */ /* 0x000fe2000000001c */
[----:B------:R-:W-:Y:S01]  /*0460*/  IMAD.WIDE R6, R0, 0x4, R26 ;  /* 0x0000000400067825 */ /* 0x000fe200078e021a */
[----:B------:R-:W5:Y:S04]  /*0470*/  LDG.E R22, desc[UR10][R22.64] ;  /* 0x0000000a16167981 */ /* 0x000f68000c1e1900 */
[----:B------:R-:W5:Y:S04]  /*0480*/  LDG.E R15, desc[UR10][R10.64+0xc] ;  /* 0x00000c0a0a0f7981 */ /* 0x000f68000c1e1900 */
[----:B------:R-:W5:Y:S04]  /*0490*/  LDG.E R26, desc[UR10][R26.64] ;  /* 0x0000000a1a1a7981 */ /* 0x000f68000c1e1900 */
[----:B------:R-:W5:Y:S01]  /*04a0*/  LDG.E R17, desc[UR10][R10.64+0x10] ;  /* 0x0000100a0a117981 */ /* 0x000f62000c1e1900 */
[----:B------:R-:W-:Y:S01]  /*04b0*/  FFMA R21, R8, R21, R9 ;  /* 0x0000001508157223 */ /* 0x000fe20000000009 */
[----:B------:R-:W-:-:S02]  /*04c0*/  IMAD.WIDE R8, R0, 0x4, R6 ;  /* 0x0000000400087825 */ /* 0x000fc400078e0206 */
[----:B------:R0:W5:Y:S04]  /*04d0*/  LDG.E R6, desc[UR10][R6.64] ;  /* 0x0000000a06067981 */ /* 0x000168000c1e1900 */
[----:B------:R-:W5:Y:S04]  /*04e0*/  LDG.E R23, desc[UR10][R10.64+0x14] ;  /* 0x0000140a0a177981 */ /* 0x000f68000c1e1900 */
[----:B------:R-:W5:Y:S01]  /*04f0*/  LDG.E R19, desc[UR10][R8.64] ;  /* 0x0000000a08137981 */ /* 0x000f62000c1e1900 */
[----:B0-----:R-:W-:Y:S01]  /*0500*/  FFMA R7, R20, R25, R21 ;  /* 0x0000001914077223 */ /* 0x001fe20000000015 */
[----:B------:R-:W-:-:S02]  /*0510*/  IMAD.WIDE R20, R0, 0x4, R8 ;  /* 0x0000000400147825 */ /* 0x000fc400078e0208 */
[----:B------:R-:W5:Y:S04]  /*0520*/  LDG.E R28, desc[UR10][R10.64+0x18] ;  /* 0x0000180a0a1c7981 */ /* 0x000f68000c1e1900 */
[----:B------:R0:W5:Y:S04]  /*0530*/  LDG.E R25, desc[UR10][R10.64+0x1c] ;  /* 0x00001c0a0a197981 */ /* 0x000168000c1e1900 */
[----:B------:R-:W5:Y:S01]  /*0540*/  LDG.E R20, desc[UR10][R20.64] ;  /* 0x0000000a14147981 */ /* 0x000f62000c1e1900 */
[----:B------:R-:W-:Y:S01]  /*0550*/  FFMA R29, R29, R12, R7 ;  /* 0x0000000c1d1d7223 */ /* 0x000fe20000000007 */
[----:B------:R-:W-:-:S04]  /*0560*/  UIADD3 UR9, UPT, UPT, UR9, 0x10, URZ ;  /* 0x0000001009097890 */ /* 0x000fc8000fffe0ff */
[----:B------:R-:W-:Y:S01]  /*0570*/  UISETP.NE.AND UP1, UPT, UR9, URZ, UPT ;  /* 0x000000ff0900728c */ /* 0x000fe2000bf25270 */
[----:B0-----:R-:W-:Y:S02]  /*0580*/  IADD3 R10, P0, PT, R10, 0x40, RZ ;  /* 0x000000400a0a7810 */ /* 0x001fe40007f1e0ff */
[----:B------:R-:W-:Y:S02]  /*0590*/  LEA R5, R0, R5, 0x4 ;  /* 0x0000000500057211 */ /* 0x000fe400078e20ff */
[----:B------:R-:W-:Y:S01]  /*05a0*/  IADD3.X R11, PT, PT, RZ, R11, RZ, P0, !PT ;  /* 0x0000000bff0b7210 */ /* 0x000fe200007fe4ff */
[----:B--2---:R-:W-:-:S04]  /*05b0*/  FFMA R29, R24, R14, R29 ;  /* 0x0000000e181d7223 */ /* 0x004fc8000000001d */
[----:B---3--:R-:W-:-:S04]  /*05c0*/  FFMA R4, R4, R16, R29 ;  /* 0x0000001004047223 */ /* 0x008fc8000000001d */
[----:B----4-:R-:W-:-:S04]  /*05d0*/  FFMA R4, R13, R18, R4 ;  /* 0x000000120d047223 */ /* 0x010fc80000000004 */
[----:B-----5:R-:W-:-:S04]  /*05e0*/  FFMA R4, R15, R22, R4 ;  /* 0x000000160f047223 */ /* 0x020fc80000000004 */
[----:B------:R-:W-:-:S04]  /*05f0*/  FFMA R4, R17, R26, R4 ;  /* 0x0000001a11047223 */ /* 0x000fc80000000004 */
[----:B------:R-:W-:-:S04]  /*0600*/  FFMA R23, R23, R6, R4 ;  /* 0x0000000617177223 */ /* 0x000fc80000000004 */
[----:B------:R-:W-:-:S04]  /*0610*/  FFMA R28, R28, R19, R23 ;  /* 0x000000131c1c7223 */ /* 0x000fc80000000017 */
[----:B------:R-:W-:Y:S01]  /*0620*/  FFMA R17, R25, R20, R28 ;  /* 0x0000001419117223 */ /* 0x000fe2000000001c */
[----:B------:R-:W-:Y:S06]  /*0630*/  BRA.U UP1, `(.L_x_30) ;  /* 0xfffffff901e47547 */ /* 0x000fec000b83ffff */
.L_x_29:
[----:B------:R-:W-:Y:S05]  /*0640*/  BRA.U !UP0, `(.L_x_28) ;  /* 0x0000000508547547 */ /* 0x000fea000b800000 */
[----:B------:R-:W-:Y:S02]  /*0650*/  UISETP.GE.U32.AND UP0, UPT, UR7, 0x8, UPT ;  /* 0x000000080700788c */ /* 0x000fe4000bf06070 */
[----:B------:R-:W-:-:S04]  /*0660*/  ULOP3.LUT UR5, UR6, 0x7, URZ, 0xc0, !UPT ;  /* 0x0000000706057892 */ /* 0x000fc8000f8ec0ff */
[----:B------:R-:W-:-:S03]  /*0670*/  UISETP.NE.AND UP1, UPT, UR5, URZ, UPT ;  /* 0x000000ff0500728c */ /* 0x000fc6000bf25270 */
[----:B------:R-:W-:Y:S08]  /*0680*/  BRA.U !UP0, `(.L_x_31) ;  /* 0x0000000108947547 */ /* 0x000ff0000b800000 */
[----:B------:R-:W0:Y:S01]  /*0690*/  LDC.64 R12, c[0x0][0x388] ;  /* 0x0000e200ff0c7b82 */ /* 0x000e220000000a00 */
[----:B------:R-:W-:-:S07]  /*06a0*/  IMAD R7, R2, R0, R3 ;  /* 0x0000000002077224 */ /* 0x000fce00078e0203 */
[----:B------:R-:W1:Y:S01]  /*06b0*/  LDC.64 R4, c[0x0][0x380] ;  /* 0x0000e000ff047b82 */ /* 0x000e620000000a00 */
[----:B0-----:R-:W-:-:S05]  /*06c0*/  IMAD.WIDE R12, R7, 0x4, R12 ;  /* 0x00000004070c7825 */ /* 0x001fca00078e020c */
[----:B------:R0:W2:Y:S01]  /*06d0*/  LDG.E R16, desc[UR10][R12.64] ;  /* 0x0000000a0c107981 */ /* 0x0000a2000c1e1900 */
[----:B------:R-:W-:-:S04]  /*06e0*/  IMAD.WIDE R14, R0, 0x4, R12 ;  /* 0x00000004000e7825 */ /* 0x000fc800078e020c */
[----:B-1----:R-:W-:Y:S01]  /*06f0*/  IMAD.WIDE.U32 R4, R2, 0x4, R4 ;  /* 0x0000000402047825 */ /* 0x002fe200078e0004 */
[----:B------:R1:W3:Y:S03]  /*0700*/  LDG.E R20, desc[UR10][R14.64] ;  /* 0x0000000a0e147981 */ /* 0x0002e6000c1e1900 */
[C---:B------:R-:W-:Y:S01]  /*0710*/  IMAD.WIDE R22, R0.reuse, 0x4, R14 ;  /* 0x0000000400167825 */ /* 0x040fe200078e020e */
[----:B------:R-:W2:Y:S04]  /*0720*/  LDG.E R18, desc[UR10][R4.64] ;  /* 0x0000000a04127981 */ /* 0x000ea8000c1e1900 */
[----:B------:R-:W3:Y:S01]  /*0730*/  LDG.E R19, desc[UR10][R4.64+0x4] ;  /* 0x0000040a04137981 */ /* 0x000ee2000c1e1900 */
[----:B------:R-:W-:-:S03]  /*0740*/  IMAD.WIDE R8, R0, 0x4, R22 ;  /* 0x0000000400087825 */ /* 0x000fc600078e0216 */
[----:B------:R-:W4:Y:S01]  /*0750*/  LDG.E R22, desc[UR10][R22.64] ;  /* 0x0000000a16167981 */ /* 0x000f22000c1e1900 */
[----:B------:R-:W-:-:S03]  /*0760*/  IMAD.WIDE R10, R0, 0x4, R8 ;  /* 0x00000004000a7825 */ /* 0x000fc600078e0208 */
[----:B------:R-:W4:Y:S04]  /*0770*/  LDG.E R21, desc[UR10][R4.64+0x8] ;  /* 0x0000080a04157981 */ /* 0x000f28000c1e1900 */
[----:B------:R-:W5:Y:S01]  /*0780*/  LDG.E R9, desc[UR10][R8.64] ;  /* 0x0000000a08097981 */ /* 0x000f62000c1e1900 */
[----:B------:R-:W-:-:S03]  /*0790*/  IMAD.WIDE R6, R0, 0x4, R10 ;  /* 0x0000000400067825 */ /* 0x000fc600078e020a */
[----:B------:R-:W5:Y:S01]  /*07a0*/  LDG.E R24, desc[UR10][R4.64+0xc] ;  /* 0x00000c0a04187981 */ /* 0x000f62000c1e1900 */
[----:B0-----:R-:W-:-:S03]  /*07b0*/  IMAD.WIDE R12, R0, 0x4, R6 ;  /* 0x00000004000c7825 */ /* 0x001fc600078e0206 */
[----:B------:R-:W5:Y:S04]  /*07c0*/  LDG.E R10, desc[UR10][R10.64] ;  /* 0x0000000a0a0a7981 */ /* 0x000f68000c1e1900 */
[----:B------:R-:W5:Y:S01]  /*07d0*/  LDG.E R25, desc[UR10][R4.64+0x10] ;  /* 0x0000100a04197981 */ /* 0x000f62000c1e1900 */
[----:B-1----:R-:W-:-:S03]  /*07e0*/  IMAD.WIDE R14, R0, 0x4, R12 ;  /* 0x00000004000e7825 */ /* 0x002fc600078e020c */
[----:B------:R-:W5:Y:S04]  /*07f0*/  LDG.E R7, desc[UR10][R6.64] ;  /* 0x0000000a06077981 */ /* 0x000f68000c1e1900 */
[----:B------:R-:W5:Y:S04]  /*0800*/  LDG.E R26, desc[UR10][R4.64+0x14] ;  /* 0x0000140a041a7981 */ /* 0x000f68000c1e1900 */
[----:B------:R-:W5:Y:S04]  /*0810*/  LDG.E R12, desc[UR10][R12.64] ;  /* 0x0000000a0c0c7981 */ /* 0x000f68000c1e1900 */
[----:B------:R-:W5:Y:S04]  /*0820*/  LDG.E R23, desc[UR10][R4.64+0x18] ;  /* 0x0000180a04177981 */ /* 0x000f68000c1e1900 */
[----:B------:R-:W5:Y:S04]  /*0830*/  LDG.E R14, desc[UR10][R14.64] ;  /* 0x0000000a0e0e7981 */ /* 0x000f68000c1e1900 */
[----:B------:R-:W5:Y:S01]  /*0840*/  LDG.E R8, desc[UR10][R4.64+0x1c] ;  /* 0x00001c0a04087981 */ /* 0x000f62000c1e1900 */
[----:B------:R-:W-:Y:S01]  /*0850*/  IADD3 R2, PT, PT, R2, 0x8, RZ ;  /* 0x0000000802027810 */ /* 0x000fe20007ffe0ff */
[----:B--2---:R-:W-:-:S04]  /*0860*/  FFMA R16, R18, R16, R17 ;  /* 0x0000001012107223 */ /* 0x004fc80000000011 */
[----:B---3--:R-:W-:-:S04]  /*0870*/  FFMA R16, R19, R20, R16 ;  /* 0x0000001413107223 */ /* 0x008fc80000000010 */
[----:B----4-:R-:W-:-:S04]  /*0880*/  FFMA R21, R21, R22, R16 ;  /* 0x0000001615157223 */ /* 0x010fc80000000010 */
[----:B-----5:R-:W-:-:S04]  /*0890*/  FFMA R24, R24, R9, R21 ;  /* 0x0000000918187223 */ /* 0x020fc80000000015 */
[----:B------:R-:W-:-:S04]  /*08a0*/  FFMA R25, R25, R10, R24 ;  /* 0x0000000a19197223 */ /* 0x000fc80000000018 */
[----:B------:R-:W-:-:S04]  /*08b0*/  FFMA R26, R26, R7, R25 ;  /* 0x000000071a1a7223 */ /* 0x000fc80000000019 */
[----:B------:R-:W-:-:S04]  /*08c0*/  FFMA R23, R23, R12, R26 ;  /* 0x0000000c17177223 */ /* 0x000fc8000000001a */
[----:B------:R-:W-:-:S07]  /*08d0*/  FFMA R17, R8, R14, R23 ;  /* 0x0000000e08117223 */ /* 0x000fce0000000017 */
.L_x_31:
        /* <DEDUP_REMOVED lines=8> */
[----:B0-----:R-:W-:-:S04]  /*0960*/  IMAD.WIDE R6, R9, 0x4, R6 ;  /* 0x0000000409067825 */ /* 0x001fc800078e0206 */
[----:B------:R-:W-:Y:S02]  /*0970*/  IMAD.WIDE R8, R0, 0x4, R6 ;  /* 0x0000000400087825 */ /* 0x000fe400078e0206 */
[----:B------:R-:W2:Y:S02]  /*0980*/  LDG.E R6, desc[UR10][R6.64] ;  /* 0x0000000a06067981 */ /* 0x000ea4000c1e1900 */
[----:B-1----:R-:W-:-:S04]  /*0990*/  IMAD.WIDE.U32 R4, R2, 0x4, R4 ;  /* 0x0000000402047825 */ /* 0x002fc800078e0004 */
[C---:B------:R-:W-:Y:S01]  /*09a0*/  IMAD.WIDE R10, R0.reuse, 0x4, R8 ;  /* 0x00000004000a7825 */ /* 0x040fe200078e0208 */
[----:B------:R-:W2:Y:S04]  /*09b0*/  LDG.E R14, desc[UR10][R4.64] ;  /* 0x0000000a040e7981 */ /* 0x000ea8000c1e1900 */
[----:B------:R-:W3:Y:S01]  /*09c0*/  LDG.E R8, desc[UR10][R8.64] ;  /* 0x0000000a08087981 */ /* 0x000ee2000c1e1900 */
[----:B------:R-:W-:-:S03]  /*09d0*/  IMAD.WIDE R12, R0, 0x4, R10 ;  /* 0x00000004000c7825 */ /* 0x000fc600078e020a */
        /* <DEDUP_REMOVED lines=10> */
.L_x_32:
[----:B------:R-:W-:Y:S05]  /*0a80*/  BRA.U !UP1, `(.L_x_28) ;  /* 0x0000000109447547 */ /* 0x000fea000b800000 */
[----:B------:R-:W0:Y:S01]  /*0a90*/  LDC.64 R4, c[0x0][0x380] ;  /* 0x0000e000ff047b82 */ /* 0x000e220000000a00 */
[----:B------:R-:W-:Y:S01]  /*0aa0*/  IMAD R11, R2, R0, R3 ;  /* 0x00000000020b7224 */ /* 0x000fe200078e0203 */
[----:B------:R-:W-:-:S06]  /*0ab0*/  UIADD3 UR4, UPT, UPT, -UR4, URZ, URZ ;  /* 0x000000ff04047290 */ /* 0x000fcc000fffe1ff */
[----:B------:R-:W1:Y:S01]  /*0ac0*/  LDC.64 R8, c[0x0][0x388] ;  /* 0x0000e200ff087b82 */ /* 0x000e620000000a00 */
[----:B0-----:R-:W-:-:S03]  /*0ad0*/  IMAD.WIDE.U32 R4, R2, 0x4, R4 ;  /* 0x0000000402047825 */ /* 0x001fc600078e0004 */
[----:B------:R-:W-:Y:S02]  /*0ae0*/  MOV R6, R4 ;  /* 0x0000000400067202 */ /* 0x000fe40000000f00 */
[----:B------:R-:W-:-:S07]  /*0af0*/  MOV R7, R5 ;  /* 0x0000000500077202 */ /* 0x000fce0000000f00 */
.L_x_33:
[C---:B-1----:R-:W-:Y:S01]  /*0b00*/  IMAD.WIDE R4, R11.reuse, 0x4, R8 ;  /* 0x000000040b047825 */ /* 0x042fe200078e0208 */
[----:B------:R0:W2:Y:S05]  /*0b10*/  LDG.E R2, desc[UR10][R6.64] ;  /* 0x0000000a06027981 */ /* 0x0000aa000c1e1900 */
[----:B------:R-:W2:Y:S01]  /*0b20*/  LDG.E R4, desc[UR10][R4.64] ;  /* 0x0000000a04047981 */ /* 0x000ea2000c1e1900 */
[----:B------:R-:W-:Y:S01]  /*0b30*/  UIADD3 UR4, UPT, UPT, UR4, 0x1, URZ ;  /* 0x0000000104047890 */ /* 0x000fe2000fffe0ff */
[----:B------:R-:W-:-:S03]  /*0b40*/  IADD3 R11, PT, PT, R11, R0, RZ ;  /* 0x000000000b0b7210 */ /* 0x000fc60007ffe0ff */
[----:B------:R-:W-:Y:S01]  /*0b50*/  UISETP.NE.AND UP0, UPT, UR4, URZ, UPT ;  /* 0x000000ff0400728c */ /* 0x000fe2000bf05270 */
[----:B0-----:R-:W-:-:S04]  /*0b60*/  IADD3 R6, P0, PT, R6, 0x4, RZ ;  /* 0x0000000406067810 */ /* 0x001fc80007f1e0ff */
[----:B------:R-:W-:Y:S01]  /*0b70*/  IADD3.X R7, PT, PT, RZ, R7, RZ, P0, !PT ;  /* 0x00000007ff077210 */ /* 0x000fe200007fe4ff */
[----:B--2---:R-:W-:-:S03]  /*0b80*/  FFMA R17, R2, R4, R17 ;  /* 0x0000000402117223 */ /* 0x004fc60000000011 */
[----:B------:R-:W-:Y:S05]  /*0b90*/  BRA.U UP0, `(.L_x_33) ;  /* 0xfffffffd00d87547 */ /* 0x000fea000b83ffff */
.L_x_28:
[----:B------:R-:W0:Y:S02]  /*0ba0*/  LDC.64 R4, c[0x0][0x390] ;  /* 0x0000e400ff047b82 */ /* 0x000e240000000a00 */
[----:B0-----:R-:W-:-:S05]  /*0bb0*/  IMAD.WIDE R2, R3, 0x4, R4 ;  /* 0x0000000403027825 */ /* 0x001fca00078e0204 */
[----:B------:R-:W-:Y:S01]  /*0bc0*/  STG.E desc[UR10][R2.64], R17 ;  /* 0x0000001102007986 */ /* 0x000fe2000c10190a */
[----:B------:R-:W-:Y:S05]  /*0bd0*/  EXIT ;  /* 0x000000000000794d */ /* 0x000fea0003800000 */
.L_x_34:
        /* <DEDUP_REMOVED lines=10> */
.L_x_96:


//--------------------- .text._Z16fc_backward_biasPKfPfif --------------------------
	.section	.text._Z16fc_backward_biasPKfPfif,"ax",@progbits
	.align	128
        .global         _Z16fc_backward_biasPKfPfif
        .type           _Z16fc_backward_biasPKfPfif,@function
        .size           _Z16fc_backward_biasPKfPfif,(.L_x_97 - _Z16fc_backward_biasPKfPfif)
        .other          _Z16fc_backward_biasPKfPfif,@"STO_CUDA_ENTRY STV_DEFAULT"
_Z16fc_backward_biasPKfPfif:
.text._Z16fc_backward_biasPKfPfif:
        /* <DEDUP_REMOVED lines=9> */
[----:B------:R-:W1:Y:S01]  /*0090*/  LDCU.64 UR4, c[0x0][0x358] ;  /* 0x00006b00ff0477ac */ /* 0x000e620008000a00 */
[----:B------:R-:W2:Y:S06]  /*00a0*/  LDCU UR6, c[0x0][0x394] ;  /* 0x00007280ff0677ac */ /* 0x000eac0008000800 */
[----:B------:R-:W3:Y:S01]  /*00b0*/  LDC.64 R2, c[0x0][0x388] ;  /* 0x0000e200ff027b82 */ /* 0x000ee20000000a00 */
[----:B0-----:R-:W-:-:S06]  /*00c0*/  IMAD.WIDE R4, R7, 0x4, R4 ;  /* 0x0000000407047825 */ /* 0x001fcc00078e0204 */
[----:B-1----:R-:W2:Y:S01]  /*00d0*/  LDG.E R4, desc[UR4][R4.64] ;  /* 0x0000000404047981 */ /* 0x002ea2000c1e1900 */
[----:B---3--:R-:W-:-:S04]  /*00e0*/  IMAD.WIDE R2, R7, 0x4, R2 ;  /* 0x0000000407027825 */ /* 0x008fc800078e0202 */
[----:B--2---:R-:W-:-:S05]  /*00f0*/  FMUL R7, R4, -UR6 ;  /* 0x8000000604077c20 */ /* 0x004fca0008400000 */
[----:B------:R-:W-:Y:S01]  /*0100*/  REDG.E.ADD.F32.FTZ.RN.STRONG.GPU desc[UR4][R2.64], R7 ;  /* 0x00000007020079a6 */ /* 0x000fe2000c12f304 */
[----:B------:R-:W-:Y:S05]  /*0110*/  EXIT ;  /* 0x000000000000794d */ /* 0x000fea0003800000 */
.L_x_35:
        /* <DEDUP_REMOVED lines=14> */
.L_x_97:


//--------------------- .text._Z18fc_backward_weightPKfS0_Pfiif --------------------------
	.section	.text._Z18fc_backward_weightPKfS0_Pfiif,"ax",@progbits
	.align	128
        .global         _Z18fc_backward_weightPKfS0_Pfiif
        .type           _Z18fc_backward_weightPKfS0_Pfiif,@function
        .size           _Z18fc_backward_weightPKfS0_Pfiif,(.L_x_98 - _Z18fc_backward_weightPKfS0_Pfiif)
        .other          _Z18fc_backward_weightPKfS0_Pfiif,@"STO_CUDA_ENTRY STV_DEFAULT"
_Z18fc_backward_weightPKfS0_Pfiif:
.text._Z18fc_backward_weightPKfS0_Pfiif:
[----:B------:R-:W-:Y:S01]  /*0000*/  LDC R1, c[0x0][0x37c] ;  /* 0x0000df00ff017b82 */ /* 0x000fe20000000800 */
[----:B------:R-:W0:Y:S01]  /*0010*/  S2R R9, SR_CTAID.X ;  /* 0x0000000000097919 */ /* 0x000e220000002500 */
[----:B------:R-:W0:Y:S01]  /*0020*/  LDCU.64 UR6, c[0x0][0x398] ;  /* 0x00007300ff0677ac */ /* 0x000e220008000a00 */
[----:B------:R-:W1:Y:S01]  /*0030*/  S2R R0, SR_TID.X ;  /* 0x0000000000007919 */ /* 0x000e620000002100 */
[----:B0-----:R-:W-:-:S04]  /*0040*/  ISETP.GE.AND P0, PT, R9, UR7, PT ;  /* 0x0000000709007c0c */ /* 0x001fc8000bf06270 */
[----:B-1----:R-:W-:-:S13]  /*0050*/  ISETP.GE.OR P0, PT, R0, UR6, P0 ;  /* 0x0000000600007c0c */ /* 0x002fda0008706670 */
[----:B------:R-:W-:Y:S05]  /*0060*/  @P0 EXIT ;  /* 0x000000000000094d */ /* 0x000fea0003800000 */
[----:B------:R-:W0:Y:S01]  /*0070*/  LDC.64 R4, c[0x0][0x388] ;  /* 0x0000e200ff047b82 */ /* 0x000e220000000a00 */
[----:B------:R-:W1:Y:S01]  /*0080*/  LDCU.64 UR4, c[0x0][0x358] ;  /* 0x00006b00ff0477ac */ /* 0x000e620008000a00 */
[----:B------:R-:W2:Y:S06]  /*0090*/  LDCU UR7, c[0x0][0x3a0] ;  /* 0x00007400ff0777ac */ /* 0x000eac0008000800 */
[----:B------:R-:W3:Y:S08]  /*00a0*/  LDC.64 R6, c[0x0][0x380] ;  /* 0x0000e000ff067b82 */ /* 0x000ef00000000a00 */
[----:B------:R-:W4:Y:S01]  /*00b0*/  LDC.64 R2, c[0x0][0x390] ;  /* 0x0000e400ff027b82 */ /* 0x000f220000000a00 */
[----:B0-----:R-:W-:-:S06]  /*00c0*/  IMAD.WIDE.U32 R4, R9, 0x4, R4 ;  /* 0x0000000409047825 */ /* 0x001fcc00078e0004 */
[----:B-1----:R-:W2:Y:S01]  /*00d0*/  LDG.E R4, desc[UR4][R4.64] ;  /* 0x0000000404047981 */ /* 0x002ea2000c1e1900 */
[----:B---3--:R-:W-:-:S06]  /*00e0*/  IMAD.WIDE.U32 R6, R0, 0x4, R6 ;  /* 0x0000000400067825 */ /* 0x008fcc00078e0006 */
[----:B------:R-:W3:Y:S01]  /*00f0*/  LDG.E R7, desc[UR4][R6.64] ;  /* 0x0000000406077981 */ /* 0x000ee2000c1e1900 */
[----:B------:R-:W-:-:S04]  /*0100*/  IMAD R9, R9, UR6, R0 ;  /* 0x0000000609097c24 */ /* 0x000fc8000f8e0200 */
[----:B----4-:R-:W-:-:S04]  /*0110*/  IMAD.WIDE.U32 R2, R9, 0x4, R2 ;  /* 0x0000000409027825 */ /* 0x010fc800078e0002 */
[----:B--2---:R-:W-:-:S04]  /*0120*/  FMUL R0, R4, -UR7 ;  /* 0x8000000704007c20 */ /* 0x004fc80008400000 */
[----:B---3--:R-:W-:-:S05]  /*0130*/  FMUL R9, R0, R7 ;  /* 0x0000000700097220 */ /* 0x008fca0000400000 */
[----:B------:R-:W-:Y:S01]  /*0140*/  REDG.E.ADD.F32.FTZ.RN.STRONG.GPU desc[UR4][R2.64], R9 ;  /* 0x00000009020079a6 */ /* 0x000fe2000c12f304 */
[----:B------:R-:W-:Y:S05]  /*0150*/  EXIT ;  /* 0x000000000000794d */ /* 0x000fea0003800000 */
.L_x_36:
        /* <DEDUP_REMOVED lines=10> */
.L_x_98:


//--------------------- .text._Z15softmax_forwardPfi --------------------------
	.section	.text._Z15softmax_forwardPfi,"ax",@progbits
	.align	128
        .global         _Z15softmax_forwardPfi
        .type           _Z15softmax_forwardPfi,@function
        .size           _Z15softmax_forwardPfi,(.L_x_90 - _Z15softmax_forwardPfi)
        .other          _Z15softmax_forwardPfi,@"STO_CUDA_ENTRY STV_DEFAULT"
_Z15softmax_forwardPfi:
.text._Z15softmax_forwardPfi:
[----:B------:R-:W-:Y:S01]  /*0000*/  LDC R1, c[0x0][0x37c] ;  /* 0x0000df00ff017b82 */ /* 0x000fe20000000800 */
[----:B------:R-:W0:Y:S01]  /*0010*/  S2R R5, SR_TID.X ;  /* 0x0000000000057919 */ /* 0x000e220000002100 */
[----:B------:R-:W1:Y:S01]  /*0020*/  LDCU.64 UR12, c[0x0][0x358] ;  /* 0x00006b00ff0c77ac */ /* 0x000e620008000a00 */
[----:B------:R-:W-:Y:S01]  /*0030*/  BSSY.RECONVERGENT B0, `(.L_x_37) ;  /* 0x000006b000007945 */ /* 0x000fe20003800200 */
[----:B0-----:R-:W-:-:S13]  /*0040*/  ISETP.NE.AND P0, PT, R5, RZ, PT ;  /* 0x000000ff0500720c */ /* 0x001fda0003f05270 */
[----:B-1----:R-:W-:Y:S05]  /*0050*/  @P0 BRA `(.L_x_38) ;  /* 0x0000000400a00947 */ /* 0x002fea0003800000 */
[----:B------:R-:W0:Y:S08]  /*0060*/  LDC.64 R2, c[0x0][0x380] ;  /* 0x0000e000ff027b82 */ /* 0x000e300000000a00 */
[----:B------:R-:W1:Y:S01]  /*0070*/  S2UR UR5, SR_CgaCtaId ;  /* 0x00000000000579c3 */ /* 0x000e620000008800 */
[----:B------:R-:W-:Y:S01]  /*0080*/  UMOV UR4, 0x400 ;  /* 0x0000040000047882 */ /* 0x000fe20000000000 */
[----:B------:R-:W2:Y:S01]  /*0090*/  LDCU UR6, c[0x0][0x388] ;  /* 0x00007100ff0677ac */ /* 0x000ea20008000800 */
[----:B0-----:R-:W3:Y:S01]  /*00a0*/  LDG.E R0, desc[UR12][R2.64] ;  /* 0x0000000c02007981 */ /* 0x001ee2000c1e1900 */
[----:B--2---:R-:W-:-:S02]  /*00b0*/  UISETP.GE.AND UP0, UPT, UR6, 0x2, UPT ;  /* 0x000000020600788c */ /* 0x004fc4000bf06270 */
[----:B-1----:R-:W-:-:S09]  /*00c0*/  ULEA UR4, UR5, UR4, 0x18 ;  /* 0x0000000405047291 */ /* 0x002fd2000f8ec0ff */
[----:B---3--:R0:W-:Y:S01]  /*00d0*/  STS [UR4], R0 ;  /* 0x00000000ff007988 */ /* 0x0081e20008000804 */
[----:B------:R-:W-:Y:S05]  /*00e0*/  BRA.U !UP0, `(.L_x_38) ;  /* 0x00000005087c7547 */ /* 0x000fea000b800000 */
[----:B------:R-:W-:Y:S01]  /*00f0*/  UIADD3 UR5, UPT, UPT, UR6, -0x1, URZ ;  /* 0xffffffff06057890 */ /* 0x000fe2000fffe0ff */
[----:B------:R-:W-:Y:S01]  /*0100*/  IMAD.MOV.U32 R7, RZ, RZ, 0x1 ;  /* 0x00000001ff077424 */ /* 0x000fe200078e00ff */
[----:B------:R-:W-:Y:S02]  /*0110*/  UIADD3 UR6, UPT, UPT, UR6, -0x2, URZ ;  /* 0xfffffffe06067890 */ /* 0x000fe4000fffe0ff */
[----:B------:R-:W-:Y:S02]  /*0120*/  ULOP3.LUT UR10, UR5, 0xf, URZ, 0xc0, !UPT ;  /* 0x0000000f050a7892 */ /* 0x000fe4000f8ec0ff */
[----:B------:R-:W-:-:S09]  /*0130*/  UISETP.GE.U32.AND UP0, UPT, UR6, 0xf, UPT ;  /* 0x0000000f0600788c */ /* 0x000fd2000bf06070 */
[----:B------:R-:W-:Y:S05]  /*0140*/  BRA.U !UP0, `(.L_x_39) ;  /* 0x0000000108a07547 */ /* 0x000fea000b800000 */
[----:B------:R-:W1:Y:S01]  /*0150*/  LDCU.64 UR8, c[0x0][0x380] ;  /* 0x00007000ff0877ac */ /* 0x000e620008000a00 */
[----:B------:R-:W-:Y:S01]  /*0160*/  IMAD.MOV.U32 R4, RZ, RZ, RZ ;  /* 0x000000ffff047224 */ /* 0x000fe200078e00ff */
[----:B------:R-:W-:-:S04]  /*0170*/  ULOP3.LUT UR6, UR5, 0xfffffff0, URZ, 0xc0, !UPT ;  /* 0xfffffff005067892 */ /* 0x000fc8000f8ec0ff */
[----:B------:R-:W-:Y:S02]  /*0180*/  UIADD3 UR6, UPT, UPT, -UR6, URZ, URZ ;  /* 0x000000ff06067290 */ /* 0x000fe4000fffe1ff */
[----:B-1----:R-:W-:-:S04]  /*0190*/  UIADD3 UR7, UP0, UPT, UR8, 0x20, URZ ;  /* 0x0000002008077890 */ /* 0x002fc8000ff1e0ff */
[----:B------:R-:W-:Y:S02]  /*01a0*/  UIADD3.X UR8, UPT, UPT, URZ, UR9, URZ, UP0, !UPT ;  /* 0x00000009ff087290 */ /* 0x000fe400087fe4ff */
[----:B------:R-:W-:-:S04]  /*01b0*/  MOV R9, UR7 ;  /* 0x0000000700097c02 */ /* 0x000fc80008000f00 */
[----:B------:R-:W-:-:S07]  /*01c0*/  IMAD.U32 R3, RZ, RZ, UR8 ;  /* 0x00000008ff037e24 */ /* 0x000fce000f8e00ff */
.L_x_40:
[----:B------:R-:W-:-:S05]  /*01d0*/  IMAD.MOV.U32 R2, RZ, RZ, R9 ;  /* 0x000000ffff027224 */ /* 0x000fca00078e0009 */
[----:B------:R-:W2:Y:S04]  /*01e0*/  LDG.E R9, desc[UR12][R2.64+-0x1c] ;  /* 0xffffe40c02097981 */ /* 0x000ea8000c1e1900 */
[----:B------:R-:W2:Y:S04]  /*01f0*/  LDG.E R8, desc[UR12][R2.64+-0x18] ;  /* 0xffffe80c02087981 */ /* 0x000ea8000c1e1900 */
[----:B------:R-:W3:Y:S04]  /*0200*/  LDG.E R11, desc[UR12][R2.64+-0x14] ;  /* 0xffffec0c020b7981 */ /* 0x000ee8000c1e1900 */
        /* <DEDUP_REMOVED lines=11> */
[----:B------:R-:W0:Y:S04]  /*02c0*/  LDG.E R6, desc[UR12][R2.64+0x1c] ;  /* 0x00001c0c02067981 */ /* 0x000e28000c1e1900 */
[----:B------:R1:W0:Y:S01]  /*02d0*/  LDG.E R7, desc[UR12][R2.64+0x20] ;  /* 0x0000200c02077981 */ /* 0x000222000c1e1900 */
[----:B------:R-:W-:Y:S01]  /*02e0*/  UIADD3 UR6, UPT, UPT, UR6, 0x10, URZ ;  /* 0x0000001006067890 */ /* 0x000fe2000fffe0ff */
[----:B------:R-:W-:-:S03]  /*02f0*/  VIADD R4, R4, 0x10 ;  /* 0x0000001004047836 */ /* 0x000fc60000000000 */
[----:B------:R-:W-:Y:S01]  /*0300*/  UISETP.NE.AND UP0, UPT, UR6, URZ, UPT ;  /* 0x000000ff0600728c */ /* 0x000fe2000bf05270 */
[----:B--2---:R-:W-:Y:S02]  /*0310*/  FMNMX3 R8, R0, R9, R8, !PT ;  /* 0x0000000900087276 */ /* 0x004fe40007800008 */
[----:B------:R-:W-:-:S04]  /*0320*/  IADD3 R9, P1, PT, R2, 0x40, RZ ;  /* 0x0000004002097810 */ /* 0x000fc80007f3e0ff */
[----:B-1----:R-:W-:Y:S02]  /*0330*/  IADD3.X R3, PT, PT, RZ, R3, RZ, P1, !PT ;  /* 0x00000003ff037210 */ /* 0x002fe40000ffe4ff */
[----:B---3--:R-:W-:-:S04]  /*0340*/  FMNMX3 R8, R8, R11, R10, !PT ;  /* 0x0000000b08087276 */ /* 0x008fc8000780000a */
[----:B----4-:R-:W-:-:S04]  /*0350*/  FMNMX3 R8, R8, R13, R12, !PT ;  /* 0x0000000d08087276 */ /* 0x010fc8000780000c */
[----:B-----5:R-:W-:-:S04]  /*0360*/  FMNMX3 R8, R8, R15, R14, !PT ;  /* 0x0000000f08087276 */ /* 0x020fc8000780000e */
[----:B------:R-:W-:-:S04]  /*0370*/  FMNMX3 R8, R8, R17, R16, !PT ;  /* 0x0000001108087276 */ /* 0x000fc80007800010 */
[----:B------:R-:W-:-:S04]  /*0380*/  FMNMX3 R8, R8, R19, R18, !PT ;  /* 0x0000001308087276 */ /* 0x000fc80007800012 */
[----:B------:R-:W-:-:S04]  /*0390*/  FMNMX3 R8, R8, R21, R20, !PT ;  /* 0x0000001508087276 */ /* 0x000fc80007800014 */
[----:B0-----:R-:W-:Y:S01]  /*03a0*/  FMNMX3 R0, R8, R6, R7, !PT ;  /* 0x0000000608007276 */ /* 0x001fe20007800007 */
[----:B------:R-:W-:Y:S06]  /*03b0*/  BRA.U UP0, `(.L_x_40) ;  /* 0xfffffffd00847547 */ /* 0x000fec000b83ffff */
[----:B------:R-:W-:-:S07]  /*03c0*/  VIADD R7, R4, 0x1 ;  /* 0x0000000104077836 */ /* 0x000fce0000000000 */
.L_x_39:
[----:B------:R-:W-:-:S09]  /*03d0*/  UISETP.NE.AND UP0, UPT, UR10, URZ, UPT ;  /* 0x000000ff0a00728c */ /* 0x000fd2000bf05270 */
[----:B------:R-:W-:Y:S05]  /*03e0*/  BRA.U !UP0, `(.L_x_41) ;  /* 0x0000000108b87547 */ /* 0x000fea000b800000 */
[----:B------:R-:W-:Y:S02]  /*03f0*/  UISETP.GE.U32.AND UP0, UPT, UR10, 0x8, UPT ;  /* 0x000000080a00788c */ /* 0x000fe4000bf06070 */
[----:B------:R-:W-:-:S04]  /*0400*/  ULOP3.LUT UR6, UR5, 0x7, URZ, 0xc0, !UPT ;  /* 0x0000000705067892 */ /* 0x000fc8000f8ec0ff */
[----:B------:R-:W-:-:S03]  /*0410*/  UISETP.NE.AND UP1, UPT, UR6, URZ, UPT ;  /* 0x000000ff0600728c */ /* 0x000fc6000bf25270 */
[----:B------:R-:W-:Y:S08]  /*0420*/  BRA.U !UP0, `(.L_x_42) ;  /* 0x00000001083c7547 */ /* 0x000ff0000b800000 */
[----:B------:R-:W1:Y:S02]  /*0430*/  LDC.64 R2, c[0x0][0x380] ;  /* 0x0000e000ff027b82 */ /* 0x000e640000000a00 */
[----:B-1----:R-:W-:-:S05]  /*0440*/  IMAD.WIDE.U32 R2, R7, 0x4, R2 ;  /* 0x0000000407027825 */ /* 0x002fca00078e0002 */
[----:B------:R-:W2:Y:S04]  /*0450*/  LDG.E R9, desc[UR12][R2.64] ;  /* 0x0000000c02097981 */ /* 0x000ea8000c1e1900 */
[----:B------:R-:W2:Y:S04]  /*0460*/  LDG.E R4, desc[UR12][R2.64+0x4] ;  /* 0x0000040c02047981 */ /* 0x000ea8000c1e1900 */
[----:B------:R-:W3:Y:S04]  /*0470*/  LDG.E R11, desc[UR12][R2.64+0x8] ;  /* 0x0000080c020b7981 */ /* 0x000ee8000c1e1900 */
[----:B------:R-:W3:Y:S04]  /*0480*/  LDG.E R6, desc[UR12][R2.64+0xc] ;  /* 0x00000c0c02067981 */ /* 0x000ee8000c1e1900 */
[----:B------:R-:W4:Y:S04]  /*0490*/  LDG.E R13, desc[UR12][R2.64+0x10] ;  /* 0x0000100c020d7981 */ /* 0x000f28000c1e1900 */
[----:B------:R-:W4:Y:S04]  /*04a0*/  LDG.E R8, desc[UR12][R2.64+0x14] ;  /* 0x0000140c02087981 */ /* 0x000f28000c1e1900 */
[----:B------:R-:W0:Y:S04]  /*04b0*/  LDG.E R15, desc[UR12][R2.64+0x18] ;  /* 0x0000180c020f7981 */ /* 0x000e28000c1e1900 */
[----:B------:R-:W0:Y:S01]  /*04c0*/  LDG.E R10, desc[UR12][R2.64+0x1c] ;  /* 0x00001c0c020a7981 */ /* 0x000e22000c1e1900 */
[----:B------:R-:W-:-:S02]  /*04d0*/  IADD3 R7, PT, PT, R7, 0x8, RZ ;  /* 0x0000000807077810 */ /* 0x000fc40007ffe0ff */
[----:B--2---:R-:W-:-:S04]  /*04e0*/  FMNMX3 R4, R0, R9, R4, !PT ;  /* 0x0000000900047276 */ /* 0x004fc80007800004 */
[----:B---3--:R-:W-:-:S04]  /*04f0*/  FMNMX3 R4, R4, R11, R6, !PT ;  /* 0x0000000b04047276 */ /* 0x008fc80007800006 */
[----:B----4-:R-:W-:-:S04]  /*0500*/  FMNMX3 R4, R4, R13, R8, !PT ;  /* 0x0000000d04047276 */ /* 0x010fc80007800008 */
[----:B0-----:R-:W-:-:S07]  /*0510*/  FMNMX3 R0, R4, R15, R10, !PT ;  /* 0x0000000f04007276 */ /* 0x001fce000780000a */
.L_x_42:
[----:B------:R-:W-:Y:S05]  /*0520*/  BRA.U !UP1, `(.L_x_41) ;  /* 0x0000000109687547 */ /* 0x000fea000b800000 */
[----:B------:R-:W-:Y:S02]  /*0530*/  UISETP.GE.U32.AND UP0, UPT, UR6, 0x4, UPT ;  /* 0x000000040600788c */ /* 0x000fe4000bf06070 */
[----:B------:R-:W-:-:S04]  /*0540*/  ULOP3.LUT UR5, UR5, 0x3, URZ, 0xc0, !UPT ;  /* 0x0000000305057892 */ /* 0x000fc8000f8ec0ff */
[----:B------:R-:W-:-:S03]  /*0550*/  UISETP.NE.AND UP1, UPT, UR5, URZ, UPT ;  /* 0x000000ff0500728c */ /* 0x000fc6000bf25270 */
[----:B------:R-:W-:Y:S08]  /*0560*/  BRA.U !UP0, `(.L_x_43) ;  /* 0x0000000108247547 */ /* 0x000ff0000b800000 */
[----:B------:R-:W1:Y:S02]  /*0570*/  LDC.64 R2, c[0x0][0x380] ;  /* 0x0000e000ff027b82 */ /* 0x000e640000000a00 */
[----:B-1----:R-:W-:-:S05]  /*0580*/  IMAD.WIDE.U32 R2, R7, 0x4, R2 ;  /* 0x0000000407027825 */ /* 0x002fca00078e0002 */
[----:B------:R-:W0:Y:S04]  /*0590*/  LDG.E R9, desc[UR12][R2.64] ;  /* 0x0000000c02097981 */ /* 0x000e28000c1e1900 */
[----:B------:R-:W0:Y:S04]  /*05a0*/  LDG.E R4, desc[UR12][R2.64+0x4] ;  /* 0x0000040c02047981 */ /* 0x000e28000c1e1900 */
[----:B------:R-:W2:Y:S04]  /*05b0*/  LDG.E R11, desc[UR12][R2.64+0x8] ;  /* 0x0000080c020b7981 */ /* 0x000ea8000c1e1900 */
[----:B------:R-:W2:Y:S01]  /*05c0*/  LDG.E R6, desc[UR12][R2.64+0xc] ;  /* 0x00000c0c02067981 */ /* 0x000ea2000c1e1900 */
[----:B------:R-:W-:Y:S01]  /*05d0*/  VIADD R7, R7, 0x4 ;  /* 0x0000000407077836 */ /* 0x000fe20000000000 */
[----:B0-----:R-:W-:-:S04]  /*05e0*/  FMNMX3 R0, R0, R9, R4, !PT ;  /* 0x0000000900007276 */ /* 0x001fc80007800004 */
[----:B--2---:R-:W-:-:S07]  /*05f0*/  FMNMX3 R0, R0, R11, R6, !PT ;  /* 0x0000000b00007276 */ /* 0x004fce0007800006 */
.L_x_43:
[----:B------:R-:W-:Y:S05]  /*0600*/  BRA.U !UP1, `(.L_x_41) ;  /* 0x0000000109307547 */ /* 0x000fea000b800000 */
[----:B------:R-:W1:Y:S01]  /*0610*/  LDC.64 R2, c[0x0][0x380] ;  /* 0x0000e000ff027b82 */ /* 0x000e620000000a00 */
[----:B------:R-:W-:Y:S01]  /*0620*/  UIADD3 UR5, UPT, UPT, -UR5, URZ, URZ ;  /* 0x000000ff05057290 */ /* 0x000fe2000fffe1ff */
[----:B-1----:R-:W-:-:S04]  /*0630*/  IMAD.WIDE.U32 R2, R7, 0x4, R2 ;  /* 0x0000000407027825 */ /* 0x002fc800078e0002 */
[----:B------:R-:W-:-:S07]  /*0640*/  IMAD.MOV.U32 R7, RZ, RZ, R3 ;  /* 0x000000ffff077224 */ /* 0x000fce00078e0003 */
.L_x_44:
[----:B------:R-:W-:-:S06]  /*0650*/  MOV R3, R7 ;  /* 0x0000000700037202 */ /* 0x000fcc0000000f00 */
[----:B------:R1:W0:Y:S01]  /*0660*/  LDG.E R3, desc[UR12][R2.64] ;  /* 0x0000000c02037981 */ /* 0x000222000c1e1900 */
[----:B------:R-:W-:-:S04]  /*0670*/  UIADD3 UR5, UPT, UPT, UR5, 0x1, URZ ;  /* 0x0000000105057890 */ /* 0x000fc8000fffe0ff */
[----:B------:R-:W-:Y:S01]  /*0680*/  UISETP.NE.AND UP0, UPT, UR5, URZ, UPT ;  /* 0x000000ff0500728c */ /* 0x000fe2000bf05270 */
[----:B-1----:R-:W-:-:S05]  /*0690*/  IADD3 R2, P1, PT, R2, 0x4, RZ ;  /* 0x0000000402027810 */ /* 0x002fca0007f3e0ff */
[----:B------:R-:W-:Y:S01]  /*06a0*/  IMAD.X R7, RZ, RZ, R7, P1 ;  /* 0x000000ffff077224 */ /* 0x000fe200008e0607 */
[----:B0-----:R-:W-:Y:S02]  /*06b0*/  FMNMX R0, R3, R0, !PT ;  /* 0x0000000003007209 */ /* 0x001fe40007800000 */
[----:B------:R-:W-:Y:S05]  /*06c0*/  BRA.U UP0, `(.L_x_44) ;  /* 0xfffffffd00e07547 */ /* 0x000fea000b83ffff */
.L_x_41:
[----:B------:R1:W-:Y:S02]  /*06d0*/  STS [UR4], R0 ;  /* 0x00000000ff007988 */ /* 0x0003e40008000804 */
.L_x_38:
[----:B------:R-:W-:Y:S05]  /*06e0*/  BSYNC.RECONVERGENT B0 ;  /* 0x0000000000007941 */ /* 0x000fea0003800200 */
.L_x_37:
[----:B------:R-:W2:Y:S01]  /*06f0*/  LDCU UR10, c[0x0][0x388] ;  /* 0x00007100ff0a77ac */ /* 0x000ea20008000800 */
[----:B------:R-:W3:Y:S01]  /*0700*/  LDC.64 R2, c[0x0][0x380] ;  /* 0x0000e000ff027b82 */ /* 0x000ee20000000a00 */
[----:B------:R-:W-:Y:S07]  /*0710*/  BSSY.RECONVERGENT B0, `(.L_x_45) ;  /* 0x0000016000007945 */ /* 0x000fee0003800200 */
[----:B------:R-:W-:Y:S01]  /*0720*/  BAR.SYNC.DEFER_BLOCKING 0x0 ;  /* 0x0000000000007b1d */ /* 0x000fe20000010000 */
[C---:B--2---:R-:W-:Y:S01]  /*0730*/  ISETP.GE.AND P1, PT, R5.reuse, UR10, PT ;  /* 0x0000000a05007c0c */ /* 0x044fe2000bf26270 */
[----:B---3--:R-:W-:-:S12]  /*0740*/  IMAD.WIDE.U32 R4, R5, 0x4, R2 ;  /* 0x0000000405047825 */ /* 0x008fd800078e0002 */
[----:B------:R-:W-:Y:S05]  /*0750*/  @P1 BRA `(.L_x_46) ;  /* 0x0000000000441947 */ /* 0x000fea0003800000 */
[----:B01----:R-:W2:Y:S01]  /*0760*/  LDG.E R0, desc[UR12][R4.64] ;  /* 0x0000000c04007981 */ /* 0x003ea2000c1e1900 */
[----:B------:R-:W0:Y:S01]  /*0770*/  S2UR UR5, SR_CgaCtaId ;  /* 0x00000000000579c3 */ /* 0x000e220000008800 */
[----:B------:R-:W-:Y:S01]  /*0780*/  UMOV UR4, 0x400 ;  /* 0x0000040000047882 */ /* 0x000fe20000000000 */
[----:B------:R-:W-:Y:S01]  /*0790*/  IMAD.MOV.U32 R9, RZ, RZ, 0x3bbb989d ;  /* 0x3bbb989dff097424 */ /* 0x000fe200078e00ff */
[----:B0-----:R-:W-:-:S09]  /*07a0*/  ULEA UR4, UR5, UR4, 0x18 ;  /* 0x0000000405047291 */ /* 0x001fd2000f8ec0ff */
[----:B------:R-:W2:Y:S02]  /*07b0*/  LDS R7, [UR4] ;  /* 0x00000004ff077984 */ /* 0x000ea40008000800 */
[----:B--2---:R-:W-:Y:S01]  /*07c0*/  FADD R0, R0, -R7 ;  /* 0x8000000700007221 */ /* 0x004fe20000000000 */
[----:B------:R-:W-:-:S03]  /*07d0*/  HFMA2 R7, -RZ, RZ, 3.7421875, 0 ;  /* 0x437c0000ff077431 */ /* 0x000fc600000001ff */
[----:B------:R-:W-:-:S04]  /*07e0*/  FFMA.SAT R6, R0, R9, 0.5 ;  /* 0x3f00000000067423 */ /* 0x000fc80000002009 */
[----:B------:R-:W-:-:S04]  /*07f0*/  FFMA.RM R6, R6, R7, 12582913 ;  /* 0x4b40000106067423 */ /* 0x000fc80000004007 */
[C---:B------:R-:W-:Y:S01]  /*0800*/  FADD R7, R6.reuse, -12583039 ;  /* 0xcb40007f06077421 */ /* 0x040fe20000000000 */
[----:B------:R-:W-:-:S03]  /*0810*/  IMAD.SHL.U32 R6, R6, 0x800000, RZ ;  /* 0x0080000006067824 */ /* 0x000fc600078e00ff */
[----:B------:R-:W-:-:S04]  /*0820*/  FFMA R7, R0, 1.4426950216293334961, -R7 ;  /* 0x3fb8aa3b00077823 */ /* 0x000fc80000000807 */
[----:B------:R-:W-:-:S06]  /*0830*/  FFMA R7, R0, 1.925963033500011079e-08, R7 ;  /* 0x32a5706000077823 */ /* 0x000fcc0000000007 */
[----:B------:R-:W0:Y:S02]  /*0840*/  MUFU.EX2 R7, R7 ;  /* 0x0000000700077308 */ /* 0x000e240000000800 */
[----:B0-----:R-:W-:-:S05]  /*0850*/  FMUL R9, R6, R7 ;  /* 0x0000000706097220 */ /* 0x001fca0000400000 */
[----:B------:R2:W-:Y:S02]  /*0860*/  STG.E desc[UR12][R4.64], R9 ;  /* 0x0000000904007986 */ /* 0x0005e4000c10190c */
.L_x_46:
[----:B------:R-:W-:Y:S05]  /*0870*/  BSYNC.RECONVERGENT B0 ;  /* 0x0000000000007941 */ /* 0x000fea0003800200 */
.L_x_45:
[----:B------:R-:W-:Y:S06]  /*0880*/  BAR.SYNC.DEFER_BLOCKING 0x0 ;  /* 0x0000000000007b1d */ /* 0x000fec0000010000 */
[----:B------:R-:W-:Y:S04]  /*0890*/  BSSY.RECONVERGENT B0, `(.L_x_47) ;  /* 0x000006f000007945 */ /* 0x000fe80003800200 */
[----:B------:R-:W-:Y:S05]  /*08a0*/  @P0 BRA `(.L_x_48) ;  /* 0x0000000400b40947 */ /* 0x000fea0003800000 */
[----:B------:R-:W3:Y:S01]  /*08b0*/  S2UR UR5, SR_CgaCtaId ;  /* 0x00000000000579c3 */ /* 0x000ee20000008800 */
[----:B------:R-:W-:Y:S01]  /*08c0*/  UMOV UR4, 0x400 ;  /* 0x0000040000047882 */ /* 0x000fe20000000000 */
[----:B------:R-:W-:Y:S02]  /*08d0*/  UISETP.GE.AND UP0, UPT, UR10, 0x1, UPT ;  /* 0x000000010a00788c */ /* 0x000fe4000bf06270 */
[----:B---3--:R-:W-:-:S09]  /*08e0*/  ULEA UR5, UR5, UR4, 0x18 ;  /* 0x0000000405057291 */ /* 0x008fd2000f8ec0ff */
[----:B------:R-:W-:Y:S01]  /*08f0*/  STS [UR5+0x4], RZ ;  /* 0x000004ffff007988 */ /* 0x000fe20008000805 */
[----:B------:R-:W-:Y:S05]  /*0900*/  BRA.U !UP0, `(.L_x_48) ;  /* 0x00000005089c7547 */ /* 0x000fea000b800000 */
[----:B------:R-:W-:Y:S01]  /*0910*/  UISETP.GE.U32.AND UP1, UPT, UR10, 0x10, UPT ;  /* 0x000000100a00788c */ /* 0x000fe2000bf26070 */
[----:B--2---:R-:W-:Y:S01]  /*0920*/  MOV R9, RZ ;  /* 0x000000ff00097202 */ /* 0x004fe20000000f00 */
[----:B------:R-:W-:Y:S01]  /*0930*/  ULOP3.LUT UR4, UR10, 0xf, URZ, 0xc0, !UPT ;  /* 0x0000000f0a047892 */ /* 0x000fe2000f8ec0ff */
[----:B01----:R-:W-:-:S03]  /*0940*/  IMAD.MOV.U32 R0, RZ, RZ, RZ ;  /* 0x000000ffff007224 */ /* 0x003fc600078e00ff */
[----:B------:R-:W-:-:S03]  /*0950*/  UISETP.NE.AND UP0, UPT, UR4, URZ, UPT ;  /* 0x000000ff0400728c */ /* 0x000fc6000bf05270 */
[----:B------:R-:W-:Y:S08]  /*0960*/  BRA.U !UP1, `(.L_x_49) ;  /* 0x0000000109b87547 */ /* 0x000ff0000b800000 */
[----:B------:R-:W0:Y:S01]  /*0970*/  LDCU.64 UR6, c[0x0][0x380] ;  /* 0x00007000ff0677ac */ /* 0x000e220008000a00 */
[----:B------:R-:W-:Y:S01]  /*0980*/  HFMA2 R0, -RZ, RZ, 0, 0 ;  /* 0x00000000ff007431 */ /* 0x000fe200000001ff */
[----:B------:R-:W-:-:S04]  /*0990*/  ULOP3.LUT UR8, UR10, 0x7ffffff0, URZ, 0xc0, !UPT ;  /* 0x7ffffff00a087892 */ /* 0x000fc8000f8ec0ff */
[----:B------:R-:W-:Y:S02]  /*09a0*/  UIADD3 UR9, UPT, UPT, -UR8, URZ, URZ ;  /* 0x000000ff08097290 */ /* 0x000fe4000fffe1ff */
[----:B------:R-:W-:Y:S01]  /*09b0*/  IMAD.U32 R9, RZ, RZ, UR8 ;  /* 0x00000008ff097e24 */ /* 0x000fe2000f8e00ff */
[----:B0-----:R-:W-:-:S04]  /*09c0*/  UIADD3 UR6, UP1, UPT, UR6, 0x20, URZ ;  /* 0x0000002006067890 */ /* 0x001fc8000ff3e0ff */
[----:B------:R-:W-:Y:S02]  /*09d0*/  UIADD3.X UR7, UPT, UPT, URZ, UR7, URZ, UP1, !UPT ;  /* 0x00000007ff077290 */ /* 0x000fe40008ffe4ff */
[----:B------:R-:W-:-:S04]  /*09e0*/  MOV R6, UR6 ;  /* 0x0000000600067c02 */ /* 0x000fc80008000f00 */
[----:B------:R-:W-:-:S07]  /*09f0*/  IMAD.U32 R7, RZ, RZ, UR7 ;  /* 0x00000007ff077e24 */ /* 0x000fce000f8e00ff */
.L_x_50:
        /* <DEDUP_REMOVED lines=15> */
[----:B------:R0:W5:Y:S01]  /*0af0*/  LDG.E R8, desc[UR12][R6.64+0x1c] ;  /* 0x00001c0c06087981 */ /* 0x000162000c1e1900 */
[----:B------:R-:W-:-:S04]  /*0b00*/  UIADD3 UR9, UPT, UPT, UR9, 0x10, URZ ;  /* 0x0000001009097890 */ /* 0x000fc8000fffe0ff */
[----:B------:R-:W-:Y:S01]  /*0b10*/  UISETP.NE.AND UP1, UPT, UR9, URZ, UPT ;  /* 0x000000ff0900728c */ /* 0x000fe2000bf25270 */
[----:B0-----:R-:W-:-:S04]  /*0b20*/  IADD3 R6, P0, PT, R6, 0x40, RZ ;  /* 0x0000004006067810 */ /* 0x001fc80007f1e0ff */
[----:B------:R-:W-:Y:S01]  /*0b30*/  IADD3.X R7, PT, PT, RZ, R7, RZ, P0, !PT ;  /* 0x00000007ff077210 */ /* 0x000fe200007fe4ff */
[----:B--2---:R-:W-:-:S04]  /*0b40*/  FADD R19, R19, R0 ;  /* 0x0000000013137221 */ /* 0x004fc80000000000 */
[----:B---3--:R-:W-:-:S04]  /*0b50*/  FADD R19, R19, R20 ;  /* 0x0000001413137221 */ /* 0x008fc80000000000 */
[----:B----4-:R-:W-:-:S04]  /*0b60*/  FADD R19, R19, R22 ;  /* 0x0000001613137221 */ /* 0x010fc80000000000 */
        /* <DEDUP_REMOVED lines=12> */
[----:B------:R-:W-:Y:S01]  /*0c30*/  FADD R0, R11, R8 ;  /* 0x000000080b007221 */ /* 0x000fe20000000000 */
[----:B------:R-:W-:Y:S06]  /*0c40*/  BRA.U UP1, `(.L_x_50) ;  /* 0xfffffffd016c7547 */ /* 0x000fec000b83ffff */
.L_x_49:
[----:B------:R-:W-:Y:S05]  /*0c50*/  BRA.U !UP0, `(.L_x_51) ;  /* 0x0000000108c47547 */ /* 0x000fea000b800000 */
[----:B------:R-:W-:Y:S02]  /*0c60*/  UISETP.GE.U32.AND UP0, UPT, UR4, 0x8, UPT ;  /* 0x000000080400788c */ /* 0x000fe4000bf06070 */
[----:B------:R-:W-:-:S04]  /*0c70*/  ULOP3.LUT UR6, UR10, 0x7, URZ, 0xc0, !UPT ;  /* 0x000000070a067892 */ /* 0x000fc8000f8ec0ff */
[----:B------:R-:W-:-:S03]  /*0c80*/  UISETP.NE.AND UP1, UPT, UR6, URZ, UPT ;  /* 0x000000ff0600728c */ /* 0x000fc6000bf25270 */
[----:B------:R-:W-:Y:S08]  /*0c90*/  BRA.U !UP0, `(.L_x_52) ;  /* 0x0000000108487547 */ /* 0x000ff0000b800000 */
[----:B------:R-:W-:-:S05]  /*0ca0*/  IMAD.WIDE.U32 R6, R9, 0x4, R2 ;  /* 0x0000000409067825 */ /* 0x000fca00078e0002 */
        /* <DEDUP_REMOVED lines=8> */
[----:B------:R-:W-:-:S02]  /*0d30*/  VIADD R9, R9, 0x8 ;  /* 0x0000000809097836 */ /* 0x000fc40000000000 */
        /* <DEDUP_REMOVED lines=8> */
.L_x_52:
        /* <DEDUP_REMOVED lines=15> */
.L_x_53:
[----:B------:R-:W-:Y:S05]  /*0eb0*/  BRA.U !UP1, `(.L_x_51) ;  /* 0x00000001092c7547 */ /* 0x000fea000b800000 */
[----:B------:R-:W-:Y:S01]  /*0ec0*/  IMAD.WIDE.U32 R2, R9, 0x4, R2 ;  /* 0x0000000409027825 */ /* 0x000fe200078e0002 */
[----:B------:R-:W-:-:S03]  /*0ed0*/  UIADD3 UR4, UPT, UPT, -UR4, URZ, URZ ;  /* 0x000000ff04047290 */ /* 0x000fc6000fffe1ff */
[----:B------:R-:W-:-:S09]  /*0ee0*/  IMAD.MOV.U32 R7, RZ, RZ, R3 ;  /* 0x000000ffff077224 */ /* 0x000fd200078e0003 */
.L_x_54:
[----:B------:R-:W-:-:S06]  /*0ef0*/  MOV R3, R7 ;  /* 0x0000000700037202 */ /* 0x000fcc0000000f00 */
[----:B------:R0:W2:Y:S01]  /*0f00*/  LDG.E R3, desc[UR12][R2.64] ;  /* 0x0000000c02037981 */ /* 0x0000a2000c1e1900 */
[----:B------:R-:W-:-:S04]  /*0f10*/  UIADD3 UR4, UPT, UPT, UR4, 0x1, URZ ;  /* 0x0000000104047890 */ /* 0x000fc8000fffe0ff */
[----:B------:R-:W-:Y:S01]  /*0f20*/  UISETP.NE.AND UP0, UPT, UR4, URZ, UPT ;  /* 0x000000ff0400728c */ /* 0x000fe2000bf05270 */
[----:B0-----:R-:W-:-:S05]  /*0f30*/  IADD3 R2, P0, PT, R2, 0x4, RZ ;  /* 0x0000000402027810 */ /* 0x001fca0007f1e0ff */
[----:B------:R-:W-:Y:S02]  /*0f40*/  IMAD.X R7, RZ, RZ, R7, P0 ;  /* 0x000000ffff077224 */ /* 0x000fe400000e0607 */
[----:B--2---:R-:W-:Y:S01]  /*0f50*/  FADD R0, R3, R0 ;  /* 0x0000000003007221 */ /* 0x004fe20000000000 */
[----:B------:R-:W-:Y:S06]  /*0f60*/  BRA.U UP0, `(.L_x_54) ;  /* 0xfffffffd00e07547 */ /* 0x000fec000b83ffff */
.L_x_51:
[----:B------:R3:W-:Y:S02]  /*0f70*/  STS [UR5+0x4], R0 ;  /* 0x00000400ff007988 */ /* 0x0007e40008000805 */
.L_x_48:
[----:B------:R-:W-:Y:S05]  /*0f80*/  BSYNC.RECONVERGENT B0 ;  /* 0x0000000000007941 */ /* 0x000fea0003800200 */
.L_x_47:
[----:B------:R-:W-:Y:S06]  /*0f90*/  BAR.SYNC.DEFER_BLOCKING 0x0 ;  /* 0x0000000000007b1d */ /* 0x000fec0000010000 */
[----:B------:R-:W-:Y:S05]  /*0fa0*/  @P1 EXIT ;  /* 0x000000000000194d */ /* 0x000fea0003800000 */
[----:B01-3--:R-:W3:Y:S01]  /*0fb0*/  LDG.E R0, desc[UR12][R4.64] ;  /* 0x0000000c04007981 */ /* 0x00bee2000c1e1900 */
[----:B------:R-:W0:Y:S01]  /*0fc0*/  S2UR UR5, SR_CgaCtaId ;  /* 0x00000000000579c3 */ /* 0x000e220000008800 */
[----:B------:R-:W-:Y:S01]  /*0fd0*/  UMOV UR4, 0x400 ;  /* 0x0000040000047882 */ /* 0x000fe20000000000 */
[----:B------:R-:W-:Y:S01]  /*0fe0*/  BSSY.RECONVERGENT B0, `(.L_x_55) ;  /* 0x000000e000007945 */ /* 0x000fe20003800200 */
[----:B0-----:R-:W-:-:S09]  /*0ff0*/  ULEA UR4, UR5, UR4, 0x18 ;  /* 0x0000000405047291 */ /* 0x001fd2000f8ec0ff */
[----:B------:R-:W0:Y:S02]  /*1000*/  LDS R3, [UR4+0x4] ;  /* 0x00000404ff037984 */ /* 0x000e240008000800 */
[----:B0-----:R-:W0:Y:S02]  /*1010*/  MUFU.RCP R2, R3 ;  /* 0x0000000300027308 */ /* 0x001e240000001000 */
[----:B0-----:R-:W-:-:S04]  /*1020*/  FFMA R7, -R3, R2, 1 ;  /* 0x3f80000003077423 */ /* 0x001fc80000000102 */
[----:B------:R-:W-:Y:S02]  /*1030*/  FFMA R7, R2, R7, R2 ;  /* 0x0000000702077223 */ /* 0x000fe40000000002 */
[----:B---3--:R-:W0:Y:S02]  /*1040*/  FCHK P0, R0, R3 ;  /* 0x0000000300007302 */ /* 0x008e240000000000 */
[----:B------:R-:W-:-:S04]  /*1050*/  FFMA R2, R0, R7, RZ ;  /* 0x0000000700027223 */ /* 0x000fc800000000ff */
[----:B------:R-:W-:-:S04]  /*1060*/  FFMA R6, -R3, R2, R0 ;  /* 0x0000000203067223 */ /* 0x000fc80000000100 */
[----:B------:R-:W-:Y:S01]  /*1070*/  FFMA R7, R7, R6, R2 ;  /* 0x0000000607077223 */ /* 0x000fe20000000002 */
[----:B0-----:R-:W-:Y:S06]  /*1080*/  @!P0 BRA `(.L_x_56) ;  /* 0x00000000000c8947 */ /* 0x001fec0003800000 */
[----:B------:R-:W-:-:S07]  /*1090*/  MOV R2, 0x10b0 ;  /* 0x000010b000027802 */ /* 0x000fce0000000f00 */
[----:B--2---:R-:W-:Y:S05]  /*10a0*/  CALL.REL.NOINC `($__internal_0_$__cuda_sm3x_div_rn_noftz_f32_slowpath) ;  /* 0x0000000000107944 */ /* 0x004fea0003c00000 */
[----:B------:R-:W-:-:S07]  /*10b0*/  MOV R7, R0 ;  /* 0x0000000000077202 */ /* 0x000fce0000000f00 */
.L_x_56:
[----:B------:R-:W-:Y:S05]  /*10c0*/  BSYNC.RECONVERGENT B0 ;  /* 0x0000000000007941 */ /* 0x000fea0003800200 */
.L_x_55:
[----:B------:R-:W-:Y:S01]  /*10d0*/  STG.E desc[UR12][R4.64], R7 ;  /* 0x0000000704007986 */ /* 0x000fe2000c10190c */
[----:B------:R-:W-:Y:S05]  /*10e0*/  EXIT ;  /* 0x000000000000794d */ /* 0x000fea0003800000 */
        .weak           $__internal_0_$__cuda_sm3x_div_rn_noftz_f32_slowpath
        .type           $__internal_0_$__cuda_sm3x_div_rn_noftz_f32_slowpath,@function
        .size           $__internal_0_$__cuda_sm3x_div_rn_noftz_f32_slowpath,(.L_x_90 - $__internal_0_$__cuda_sm3x_div_rn_noftz_f32_slowpath)
$__internal_0_$__cuda_sm3x_div_rn_noftz_f32_slowpath:
[----:B------:R-:W-:Y:S01]  /*10f0*/  SHF.R.U32.HI R7, RZ, 0x17, R3 ;  /* 0x00000017ff077819 */ /* 0x000fe20000011603 */
[----:B------:R-:W-:Y:S01]  /*1100*/  BSSY.RECONVERGENT B1, `(.L_x_57) ;  /* 0x0000064000017945 */ /* 0x000fe20003800200 */
[--C-:B------:R-:W-:Y:S01]  /*1110*/  SHF.R.U32.HI R6, RZ, 0x17, R0.reuse ;  /* 0x00000017ff067819 */ /* 0x100fe20000011600 */
[----:B------:R-:W-:Y:S01]  /*1120*/  IMAD.MOV.U32 R8, RZ, RZ, R0 ;  /* 0x000000ffff087224 */ /* 0x000fe200078e0000 */
[----:B------:R-:W-:Y:S02]  /*1130*/  LOP3.LUT R7, R7, 0xff, RZ, 0xc0, !PT ;  /* 0x000000ff07077812 */ /* 0x000fe400078ec0ff */
[----:B------:R-:W-:Y:S02]  /*1140*/  LOP3.LUT R6, R6, 0xff, RZ, 0xc0, !PT ;  /* 0x000000ff06067812 */ /* 0x000fe400078ec0ff */
[----:B------:R-:W-:Y:S01]  /*1150*/  MOV R9, R3 ;  /* 0x0000000300097202 */ /* 0x000fe20000000f00 */
[----:B------:R-:W-:Y:S01]  /*1160*/  VIADD R12, R7, 0xffffffff ;  /* 0xffffffff070c7836 */ /* 0x000fe20000000000 */
[----:B------:R-:W-:-:S04]  /*1170*/  IADD3 R11, PT, PT, R6, -0x1, RZ ;  /* 0xffffffff060b7810 */ /* 0x000fc80007ffe0ff */
[----:B------:R-:W-:-:S04]  /*1180*/  ISETP.GT.U32.AND P0, PT, R12, 0xfd, PT ;  /* 0x000000fd0c00780c */ /* 0x000fc80003f04070 */
[----:B------:R-:W-:-:S13]  /*1190*/  ISETP.GT.U32.OR P0, PT, R11, 0xfd, P0 ;  /* 0x000000fd0b00780c */ /* 0x000fda0000704470 */
[----:B------:R-:W-:Y:S01]  /*11a0*/  @!P0 IMAD.MOV.U32 R10, RZ, RZ, RZ ;  /* 0x000000ffff0a8224 */ /* 0x000fe200078e00ff */
[----:B------:R-:W-:Y:S06]  /*11b0*/  @!P0 BRA `(.L_x_58) ;  /* 0x00000000005c8947 */ /* 0x000fec0003800000 */
[----:B------:R-:W-:Y:S02]  /*11c0*/  FSETP.GTU.FTZ.AND P0, PT, |R0|, +INF , PT ;  /* 0x7f8000000000780b */ /* 0x000fe40003f1c200 */
[----:B------:R-:W-:-:S04]  /*11d0*/  FSETP.GTU.FTZ.AND P1, PT, |R3|, +INF , PT ;  /* 0x7f8000000300780b */ /* 0x000fc80003f3c200 */
[----:B------:R-:W-:-:S13]  /*11e0*/  PLOP3.LUT P0, PT, P0, P1, PT, 0xf8, 0x8f ;  /* 0x00000000008f781c */ /* 0x000fda0000703f70 */
[----:B------:R-:W-:Y:S05]  /*11f0*/  @P0 BRA `(.L_x_59) ;  /* 0x00000004004c0947 */ /* 0x000fea0003800000 */
[----:B------:R-:W-:-:S13]  /*1200*/  LOP3.LUT P0, RZ, R9, 0x7fffffff, R8, 0xc8, !PT ;  /* 0x7fffffff09ff7812 */ /* 0x000fda000780c808 */
[----:B------:R-:W-:Y:S05]  /*1210*/  @!P0 BRA `(.L_x_60) ;  /* 0x00000004003c8947 */ /* 0x000fea0003800000 */
[C---:B------:R-:W-:Y:S02]  /*1220*/  FSETP.NEU.FTZ.AND P2, PT, |R0|.reuse, +INF , PT ;  /* 0x7f8000000000780b */ /* 0x040fe40003f5d200 */
[----:B------:R-:W-:Y:S02]  /*1230*/  FSETP.NEU.FTZ.AND P1, PT, |R3|, +INF , PT ;  /* 0x7f8000000300780b */ /* 0x000fe40003f3d200 */
[----:B------:R-:W-:-:S11]  /*1240*/  FSETP.NEU.FTZ.AND P0, PT, |R0|, +INF , PT ;  /* 0x7f8000000000780b */ /* 0x000fd60003f1d200 */
[----:B------:R-:W-:Y:S05]  /*1250*/  @!P1 BRA !P2, `(.L_x_60) ;  /* 0x00000004002c9947 */ /* 0x000fea0005000000 */
[----:B------:R-:W-:-:S04]  /*1260*/  LOP3.LUT P2, RZ, R8, 0x7fffffff, RZ, 0xc0, !PT ;  /* 0x7fffffff08ff7812 */ /* 0x000fc8000784c0ff */
[----:B------:R-:W-:-:S13]  /*1270*/  PLOP3.LUT P1, PT, P1, P2, PT, 0x2f, 0xf2 ;  /* 0x0000000000f2781c */ /* 0x000fda0000f24577 */
[----:B------:R-:W-:Y:S05]  /*1280*/  @P1 BRA `(.L_x_61) ;  /* 0x0000000400181947 */ /* 0x000fea0003800000 */
[----:B------:R-:W-:-:S04]  /*1290*/  LOP3.LUT P1, RZ, R9, 0x7fffffff, RZ, 0xc0, !PT ;  /* 0x7fffffff09ff7812 */ /* 0x000fc8000782c0ff */
[----:B------:R-:W-:-:S13]  /*12a0*/  PLOP3.LUT P0, PT, P0, P1, PT, 0x2f, 0xf2 ;  /* 0x0000000000f2781c */ /* 0x000fda0000702577 */
[----:B------:R-:W-:Y:S05]  /*12b0*/  @P0 BRA `(.L_x_62) ;  /* 0x0000000400000947 */ /* 0x000fea0003800000 */
[----:B------:R-:W-:Y:S02]  /*12c0*/  ISETP.GE.AND P0, PT, R11, RZ, PT ;  /* 0x000000ff0b00720c */ /* 0x000fe40003f06270 */
[----:B------:R-:W-:-:S11]  /*12d0*/  ISETP.GE.AND P1, PT, R12, RZ, PT ;  /* 0x000000ff0c00720c */ /* 0x000fd60003f26270 */
[----:B------:R-:W-:Y:S01]  /*12e0*/  @P0 MOV R10, RZ ;  /* 0x000000ff000a0202 */ /* 0x000fe20000000f00 */
[----:B------:R-:W-:Y:S02]  /*12f0*/  @!P0 IMAD.MOV.U32 R10, RZ, RZ, -0x40 ;  /* 0xffffffc0ff0a8424 */ /* 0x000fe400078e00ff */
[----:B------:R-:W-:Y:S01]  /*1300*/  @!P0 FFMA R8, R0, 1.84467440737095516160e+19, RZ ;  /* 0x5f80000000088823 */ /* 0x000fe200000000ff */
[----:B------:R-:W-:Y:S02]  /*1310*/  @!P1 FFMA R9, R3, 1.84467440737095516160e+19, RZ ;  /* 0x5f80000003099823 */ /* 0x000fe400000000ff */
[----:B------:R-:W-:-:S07]  /*1320*/  @!P1 IADD3 R10, PT, PT, R10, 0x40, RZ ;  /* 0x000000400a0a9810 */ /* 0x000fce0007ffe0ff */
.L_x_58:
[----:B------:R-:W-:Y:S01]  /*1330*/  LEA R0, R7, 0xc0800000, 0x17 ;  /* 0xc080000007007811 */ /* 0x000fe200078eb8ff */
[----:B------:R-:W-:Y:S01]  /*1340*/  BSSY.RECONVERGENT B2, `(.L_x_63) ;  /* 0x0000036000027945 */ /* 0x000fe20003800200 */
[----:B------:R-:W-:-:S03]  /*1350*/  IADD3 R6, PT, PT, R6, -0x7f, RZ ;  /* 0xffffff8106067810 */ /* 0x000fc60007ffe0ff */
[----:B------:R-:W-:Y:S01]  /*1360*/  IMAD.IADD R9, R9, 0x1, -R0 ;  /* 0x0000000109097824 */ /* 0x000fe200078e0a00 */
[C---:B------:R-:W-:Y:S01]  /*1370*/  IADD3 R7, PT, PT, R6.reuse, 0x7f, -R7 ;  /* 0x0000007f06077810 */ /* 0x040fe20007ffe807 */
[----:B------:R-:W-:Y:S02]  /*1380*/  IMAD R0, R6, -0x800000, R8 ;  /* 0xff80000006007824 */ /* 0x000fe400078e0208 */
[----:B------:R-:W0:Y:S01]  /*1390*/  MUFU.RCP R3, R9 ;  /* 0x0000000900037308 */ /* 0x000e220000001000 */
[----:B------:R-:W-:Y:S01]  /*13a0*/  FADD.FTZ R11, -R9, -RZ ;  /* 0x800000ff090b7221 */ /* 0x000fe20000010100 */
[----:B------:R-:W-:-:S03]  /*13b0*/  IMAD.IADD R7, R7, 0x1, R10 ;  /* 0x0000000107077824 */ /* 0x000fc600078e020a */
[----:B0-----:R-:W-:-:S04]  /*13c0*/  FFMA R12, R3, R11, 1 ;  /* 0x3f800000030c7423 */ /* 0x001fc8000000000b */
[----:B------:R-:W-:-:S04]  /*13d0*/  FFMA R12, R3, R12, R3 ;  /* 0x0000000c030c7223 */ /* 0x000fc80000000003 */
[----:B------:R-:W-:-:S04]  /*13e0*/  FFMA R3, R0, R12, RZ ;  /* 0x0000000c00037223 */ /* 0x000fc800000000ff */
[----:B------:R-:W-:-:S04]  /*13f0*/  FFMA R8, R11, R3, R0 ;  /* 0x000000030b087223 */ /* 0x000fc80000000000 */
[----:B------:R-:W-:-:S04]  /*1400*/  FFMA R13, R12, R8, R3 ;  /* 0x000000080c0d7223 */ /* 0x000fc80000000003 */
[----:B------:R-:W-:-:S04]  /*1410*/  FFMA R8, R11, R13, R0 ;  /* 0x0000000d0b087223 */ /* 0x000fc80000000000 */
[----:B------:R-:W-:-:S05]  /*1420*/  FFMA R0, R12, R8, R13 ;  /* 0x000000080c007223 */ /* 0x000fca000000000d */
[----:B------:R-:W-:-:S04]  /*1430*/  SHF.R.U32.HI R3, RZ, 0x17, R0 ;  /* 0x00000017ff037819 */ /* 0x000fc80000011600 */
[----:B------:R-:W-:-:S04]  /*1440*/  LOP3.LUT R3, R3, 0xff, RZ, 0xc0, !PT ;  /* 0x000000ff03037812 */ /* 0x000fc800078ec0ff */
[----:B------:R-:W-:-:S05]  /*1450*/  IADD3 R9, PT, PT, R3, R7, RZ ;  /* 0x0000000703097210 */ /* 0x000fca0007ffe0ff */
[----:B------:R-:W-:-:S05]  /*1460*/  VIADD R3, R9, 0xffffffff ;  /* 0xffffffff09037836 */ /* 0x000fca0000000000 */
[----:B------:R-:W-:-:S13]  /*1470*/  ISETP.GE.U32.AND P0, PT, R3, 0xfe, PT ;  /* 0x000000fe0300780c */ /* 0x000fda0003f06070 */
[----:B------:R-:W-:Y:S05]  /*1480*/  @!P0 BRA `(.L_x_64) ;  /* 0x0000000000808947 */ /* 0x000fea0003800000 */
[----:B------:R-:W-:-:S13]  /*1490*/  ISETP.GT.AND P0, PT, R9, 0xfe, PT ;  /* 0x000000fe0900780c */ /* 0x000fda0003f04270 */
[----:B------:R-:W-:Y:S05]  /*14a0*/  @P0 BRA `(.L_x_65) ;  /* 0x00000000006c0947 */ /* 0x000fea0003800000 */
[----:B------:R-:W-:-:S13]  /*14b0*/  ISETP.GE.AND P0, PT, R9, 0x1, PT ;  /* 0x000000010900780c */ /* 0x000fda0003f06270 */
[----:B------:R-:W-:Y:S05]  /*14c0*/  @P0 BRA `(.L_x_66) ;  /* 0x0000000000740947 */ /* 0x000fea0003800000 */
[----:B------:R-:W-:Y:S02]  /*14d0*/  ISETP.GE.AND P0, PT, R9, -0x18, PT ;  /* 0xffffffe80900780c */ /* 0x000fe40003f06270 */
[----:B------:R-:W-:-:S11]  /*14e0*/  LOP3.LUT R0, R0, 0x80000000, RZ, 0xc0, !PT ;  /* 0x8000000000007812 */ /* 0x000fd600078ec0ff */
[----:B------:R-:W-:Y:S05]  /*14f0*/  @!P0 BRA `(.L_x_66) ;  /* 0x0000000000688947 */ /* 0x000fea0003800000 */
[CCC-:B------:R-:W-:Y:S01]  /*1500*/  FFMA.RZ R3, R12.reuse, R8.reuse, R13.reuse ;  /* 0x000000080c037223 */ /* 0x1c0fe2000000c00d */
[CCC-:B------:R-:W-:Y:S01]  /*1510*/  FFMA.RM R6, R12.reuse, R8.reuse, R13.reuse ;  /* 0x000000080c067223 */ /* 0x1c0fe2000000400d */
[C---:B------:R-:W-:Y:S02]  /*1520*/  ISETP.NE.AND P2, PT, R9.reuse, RZ, PT ;  /* 0x000000ff0900720c */ /* 0x040fe40003f45270 */
[----:B------:R-:W-:Y:S02]  /*1530*/  ISETP.NE.AND P1, PT, R9, RZ, PT ;  /* 0x000000ff0900720c */ /* 0x000fe40003f25270 */
[----:B------:R-:W-:Y:S01]  /*1540*/  LOP3.LUT R7, R3, 0x7fffff, RZ, 0xc0, !PT ;  /* 0x007fffff03077812 */ /* 0x000fe200078ec0ff */
[----:B------:R-:W-:Y:S01]  /*1550*/  FFMA.RP R3, R12, R8, R13 ;  /* 0x000000080c037223 */ /* 0x000fe2000000800d */
[----:B------:R-:W-:Y:S01]  /*1560*/  IADD3 R8, PT, PT, R9, 0x20, RZ ;  /* 0x0000002009087810 */ /* 0x000fe20007ffe0ff */
[----:B------:R-:W-:Y:S01]  /*1570*/  IMAD.MOV R9, RZ, RZ, -R9 ;  /* 0x000000ffff097224 */ /* 0x000fe200078e0a09 */
[----:B------:R-:W-:-:S02]  /*1580*/  LOP3.LUT R7, R7, 0x800000, RZ, 0xfc, !PT ;  /* 0x0080000007077812 */ /* 0x000fc400078efcff */
[----:B------:R-:W-:Y:S02]  /*1590*/  FSETP.NEU.FTZ.AND P0, PT, R3, R6, PT ;  /* 0x000000060300720b */ /* 0x000fe40003f1d000 */
[----:B------:R-:W-:Y:S02]  /*15a0*/  SHF.L.U32 R8, R7, R8, RZ ;  /* 0x0000000807087219 */ /* 0x000fe400000006ff */
[----:B------:R-:W-:Y:S02]  /*15b0*/  SEL R6, R9, RZ, P2 ;  /* 0x000000ff09067207 */ /* 0x000fe40001000000 */
[----:B------:R-:W-:Y:S02]  /*15c0*/  ISETP.NE.AND P1, PT, R8, RZ, P1 ;  /* 0x000000ff0800720c */ /* 0x000fe40000f25270 */
[----:B------:R-:W-:Y:S02]  /*15d0*/  SHF.R.U32.HI R6, RZ, R6, R7 ;  /* 0x00000006ff067219 */ /* 0x000fe40000011607 */
[----:B------:R-:W-:-:S02]  /*15e0*/  PLOP3.LUT P0, PT, P0, P1, PT, 0xf8, 0x8f ;  /* 0x00000000008f781c */ /* 0x000fc40000703f70 */
[----:B------:R-:W-:Y:S02]  /*15f0*/  SHF.R.U32.HI R8, RZ, 0x1, R6 ;  /* 0x00000001ff087819 */ /* 0x000fe40000011606 */
[----:B------:R-:W-:-:S04]  /*1600*/  SEL R3, RZ, 0x1, !P0 ;  /* 0x00000001ff037807 */ /* 0x000fc80004000000 */
[----:B------:R-:W-:-:S04]  /*1610*/  LOP3.LUT R3, R3, 0x1, R8, 0xf8, !PT ;  /* 0x0000000103037812 */ /* 0x000fc800078ef808 */
[----:B------:R-:W-:-:S04]  /*1620*/  LOP3.LUT R3, R3, R6, RZ, 0xc0, !PT ;  /* 0x0000000603037212 */ /* 0x000fc800078ec0ff */
[----:B------:R-:W-:-:S04]  /*1630*/  IADD3 R3, PT, PT, R8, R3, RZ ;  /* 0x0000000308037210 */ /* 0x000fc80007ffe0ff */
[----:B------:R-:W-:Y:S01]  /*1640*/  LOP3.LUT R0, R3, R0, RZ, 0xfc, !PT ;  /* 0x0000000003007212 */ /* 0x000fe200078efcff */
[----:B------:R-:W-:Y:S06]  /*1650*/  BRA `(.L_x_66) ;  /* 0x0000000000107947 */ /* 0x000fec0003800000 */
.L_x_65:
[----:B------:R-:W-:-:S04]  /*1660*/  LOP3.LUT R0, R0, 0x80000000, RZ, 0xc0, !PT ;  /* 0x8000000000007812 */ /* 0x000fc800078ec0ff */
[----:B------:R-:W-:Y:S01]  /*1670*/  LOP3.LUT R0, R0, 0x7f800000, RZ, 0xfc, !PT ;  /* 0x7f80000000007812 */ /* 0x000fe200078efcff */
[----:B------:R-:W-:Y:S06]  /*1680*/  BRA `(.L_x_66) ;  /* 0x0000000000047947 */ /* 0x000fec0003800000 */
.L_x_64:
[----:B------:R-:W-:-:S07]  /*1690*/  IMAD R0, R7, 0x800000, R0 ;  /* 0x0080000007007824 */ /* 0x000fce00078e0200 */
.L_x_66:
[----:B------:R-:W-:Y:S05]  /*16a0*/  BSYNC.RECONVERGENT B2 ;  /* 0x0000000000027941 */ /* 0x000fea0003800200 */
.L_x_63:
[----:B------:R-:W-:Y:S05]  /*16b0*/  BRA `(.L_x_67) ;  /* 0x0000000000207947 */ /* 0x000fea0003800000 */
.L_x_62:
[----:B------:R-:W-:-:S04]  /*16c0*/  LOP3.LUT R0, R9, 0x80000000, R8, 0x48, !PT ;  /* 0x8000000009007812 */ /* 0x000fc800078e4808 */
[----:B------:R-:W-:Y:S01]  /*16d0*/  LOP3.LUT R0, R0, 0x7f800000, RZ, 0xfc, !PT ;  /* 0x7f80000000007812 */ /* 0x000fe200078efcff */
[----:B------:R-:W-:Y:S06]  /*16e0*/  BRA `(.L_x_67) ;  /* 0x0000000000147947 */ /* 0x000fec0003800000 */
.L_x_61:
[----:B------:R-:W-:Y:S01]  /*16f0*/  LOP3.LUT R0, R9, 0x80000000, R8, 0x48, !PT ;  /* 0x8000000009007812 */ /* 0x000fe200078e4808 */
[----:B------:R-:W-:Y:S06]  /*1700*/  BRA `(.L_x_67) ;  /* 0x00000000000c7947 */ /* 0x000fec0003800000 */
.L_x_60:
[----:B------:R-:W0:Y:S01]  /*1710*/  MUFU.RSQ R0, -QNAN ;  /* 0xffc0000000007908 */ /* 0x000e220000001400 */
[----:B------:R-:W-:Y:S05]  /*1720*/  BRA `(.L_x_67) ;  /* 0x0000000000047947 */ /* 0x000fea0003800000 */
.L_x_59:
[----:B------:R-:W-:-:S07]  /*1730*/  FADD.FTZ R0, R0, R3 ;  /* 0x0000000300007221 */ /* 0x000fce0000010000 */
.L_x_67:
[----:B------:R-:W-:Y:S05]  /*1740*/  BSYNC.RECONVERGENT B1 ;  /* 0x0000000000017941 */ /* 0x000fea0003800200 */
.L_x_57:
[----:B------:R-:W-:-:S04]  /*1750*/  HFMA2 R3, -RZ, RZ, 0, 0 ;  /* 0x00000000ff037431 */ /* 0x000fc800000001ff */
[----:B0-----:R-:W-:Y:S05]  /*1760*/  RET.REL.NODEC R2 `(_Z15softmax_forwardPfi) ;  /* 0xffffffe802247950 */ /* 0x001fea0003c3ffff */
.L_x_68:
        /* <DEDUP_REMOVED lines=9> */
.L_x_90:


//--------------------- .text._Z10fc_forwardPKfS0_S0_Pfii --------------------------
	.section	.text._Z10fc_forwardPKfS0_S0_Pfii,"ax",@progbits
	.align	128
        .global         _Z10fc_forwardPKfS0_S0_Pfii
        .type           _Z10fc_forwardPKfS0_S0_Pfii,@function
        .size           _Z10fc_forwardPKfS0_S0_Pfii,(.L_x_100 - _Z10fc_forwardPKfS0_S0_Pfii)
        .other          _Z10fc_forwardPKfS0_S0_Pfii,@"STO_CUDA_ENTRY STV_DEFAULT"
_Z10fc_forwardPKfS0_S0_Pfii:
.text._Z10fc_forwardPKfS0_S0_Pfii:
        /* <DEDUP_REMOVED lines=8> */
[----:B------:R-:W0:Y:S01]  /*0080*/  LDCU UR8, c[0x0][0x3a0] ;  /* 0x00007400ff0877ac */ /* 0x000e220008000800 */
[----:B------:R-:W-:Y:S01]  /*0090*/  HFMA2 R15, -RZ, RZ, 0, 0 ;  /* 0x00000000ff0f7431 */ /* 0x000fe200000001ff */
[----:B------:R-:W1:Y:S01]  /*00a0*/  LDCU.64 UR16, c[0x0][0x358] ;  /* 0x00006b00ff1077ac */ /* 0x000e620008000a00 */
[----:B0-----:R-:W-:-:S09]  /*00b0*/  UISETP.GE.AND UP0, UPT, UR8, 0x1, UPT ;  /* 0x000000010800788c */ /* 0x001fd2000bf06270 */
[----:B-1----:R-:W-:Y:S05]  /*00c0*/  BRA.U !UP0, `(.L_x_69) ;  /* 0x0000000908647547 */ /* 0x002fea000b800000 */
[----:B------:R-:W-:Y:S02]  /*00d0*/  UISETP.GE.U32.AND UP1, UPT, UR8, 0x10, UPT ;  /* 0x000000100800788c */ /* 0x000fe4000bf26070 */
[----:B------:R-:W-:Y:S01]  /*00e0*/  IMAD R7, R0, UR8, RZ ;  /* 0x0000000800077c24 */ /* 0x000fe2000f8e02ff */
[----:B------:R-:W-:Y:S01]  /*00f0*/  ULOP3.LUT UR9, UR8, 0xf, URZ, 0xc0, !UPT ;  /* 0x0000000f08097892 */ /* 0x000fe2000f8ec0ff */
[----:B------:R-:W-:Y:S02]  /*0100*/  MOV R15, RZ ;  /* 0x000000ff000f7202 */ /* 0x000fe40000000f00 */
[----:B------:R-:W-:Y:S01]  /*0110*/  MOV R8, RZ ;  /* 0x000000ff00087202 */ /* 0x000fe20000000f00 */
[----:B------:R-:W-:Y:S02]  /*0120*/  UISETP.NE.AND UP0, UPT, UR9, URZ, UPT ;  /* 0x000000ff0900728c */ /* 0x000fe4000bf05270 */
[----:B------:R-:W-:Y:S09]  /*0130*/  BRA.U !UP1, `(.L_x_70) ;  /* 0x0000000509147547 */ /* 0x000ff2000b800000 */
[----:B------:R-:W0:Y:S01]  /*0140*/  LDCU.128 UR12, c[0x0][0x380] ;  /* 0x00007000ff0c77ac */ /* 0x000e220008000c00 */
[----:B------:R-:W-:Y:S02]  /*0150*/  MOV R15, RZ ;  /* 0x000000ff000f7202 */ /* 0x000fe40000000f00 */
[----:B------:R-:W-:Y:S01]  /*0160*/  MOV R6, R7 ;  /* 0x0000000700067202 */ /* 0x000fe20000000f00 */
[----:B------:R-:W-:-:S04]  /*0170*/  ULOP3.LUT UR10, UR8, 0x7ffffff0, URZ, 0xc0, !UPT ;  /* 0x7ffffff0080a7892 */ /* 0x000fc8000f8ec0ff */
[----:B------:R-:W-:Y:S02]  /*0180*/  UIADD3 UR11, UPT, UPT, -UR10, URZ, URZ ;  /* 0x000000ff0a0b7290 */ /* 0x000fe4000fffe1ff */
[----:B------:R-:W-:Y:S01]  /*0190*/  MOV R8, UR10 ;  /* 0x0000000a00087c02 */ /* 0x000fe20008000f00 */
[----:B0-----:R-:W-:Y:S02]  /*01a0*/  UIADD3 UR6, UP1, UPT, UR12, 0x20, URZ ;  /* 0x000000200c067890 */ /* 0x001fe4000ff3e0ff */
[----:B------:R-:W-:Y:S02]  /*01b0*/  UIADD3 UR4, UP2, UPT, UR14, 0x20, URZ ;  /* 0x000000200e047890 */ /* 0x000fe4000ff5e0ff */
[----:B------:R-:W-:Y:S02]  /*01c0*/  UIADD3.X UR7, UPT, UPT, URZ, UR13, URZ, UP1, !UPT ;  /* 0x0000000dff077290 */ /* 0x000fe40008ffe4ff */
[----:B------:R-:W-:Y:S01]  /*01d0*/  MOV R2, UR6 ;  /* 0x0000000600027c02 */ /* 0x000fe20008000f00 */
[----:B------:R-:W-:-:S03]  /*01e0*/  UIADD3.X UR5, UPT, UPT, URZ, UR15, URZ, UP2, !UPT ;  /* 0x0000000fff057290 */ /* 0x000fc600097fe4ff */
[----:B------:R-:W-:-:S09]  /*01f0*/  MOV R3, UR7 ;  /* 0x0000000700037c02 */ /* 0x000fd20008000f00 */
.L_x_71:
[----:B------:R-:W-:Y:S01]  /*0200*/  MOV R4, UR4 ;  /* 0x0000000400047c02 */ /* 0x000fe20008000f00 */
[----:B------:R-:W2:Y:S01]  /*0210*/  LDG.E R16, desc[UR16][R2.64+-0x20] ;  /* 0xffffe01002107981 */ /* 0x000ea2000c1e1900 */
[----:B------:R-:W-:-:S03]  /*0220*/  MOV R5, UR5 ;  /* 0x0000000500057c02 */ /* 0x000fc60008000f00 */
[----:B------:R-:W3:Y:S01]  /*0230*/  LDG.E R18, desc[UR16][R2.64+-0x1c] ;  /* 0xffffe41002127981 */ /* 0x000ee2000c1e1900 */
[----:B------:R-:W-:-:S03]  /*0240*/  IMAD.WIDE R4, R6, 0x4, R4 ;  /* 0x0000000406047825 */ /* 0x000fc600078e0204 */
[----:B------:R-:W4:Y:S04]  /*0250*/  LDG.E R19, desc[UR16][R2.64+-0x18] ;  /* 0xffffe81002137981 */ /* 0x000f28000c1e1900 */
        /* <DEDUP_REMOVED lines=15> */
[----:B------:R-:W2:Y:S01]  /*0350*/  LDG.E R16, desc[UR16][R4.64] ;  /* 0x0000001004107981 */ /* 0x000ea2000c1e1900 */
[----:B---3--:R-:W-:-:S03]  /*0360*/  FFMA R26, R18, R25, R17 ;  /* 0x00000019121a7223 */ /* 0x008fc60000000011 */
[----:B------:R-:W3:Y:S01]  /*0370*/  LDG.E R17, desc[UR16][R2.64+0x4] ;  /* 0x0000041002117981 */ /* 0x000ee2000c1e1900 */
[----:B----4-:R-:W-:-:S03]  /*0380*/  FFMA R25, R19, R20, R26 ;  /* 0x0000001413197223 */ /* 0x010fc6000000001a */
[----:B------:R-:W3:Y:S04]  /*0390*/  LDG.E R18, desc[UR16][R4.64+0x4] ;  /* 0x0000041004127981 */ /* 0x000ee8000c1e1900 */
[----:B------:R-:W4:Y:S01]  /*03a0*/  LDG.E R19, desc[UR16][R2.64+0x8] ;  /* 0x0000081002137981 */ /* 0x000f22000c1e1900 */
[----:B-----5:R-:W-:-:S03]  /*03b0*/  FFMA R26, R22, R21, R25 ;  /* 0x00000015161a7223 */ /* 0x020fc60000000019 */
[----:B------:R-:W4:Y:S04]  /*03c0*/  LDG.E R20, desc[UR16][R4.64+0x8] ;  /* 0x0000081004147981 */ /* 0x000f28000c1e1900 */
[----:B------:R-:W5:Y:S01]  /*03d0*/  LDG.E R21, desc[UR16][R2.64+0xc] ;  /* 0x00000c1002157981 */ /* 0x000f62000c1e1900 */
[----:B------:R-:W-:-:S03]  /*03e0*/  FFMA R26, R23, R24, R26 ;  /* 0x00000018171a7223 */ /* 0x000fc6000000001a */
[----:B------:R-:W5:Y:S04]  /*03f0*/  LDG.E R22, desc[UR16][R4.64+0xc] ;  /* 0x00000c1004167981 */ /* 0x000f68000c1e1900 */
[----:B------:R-:W5:Y:S01]  /*0400*/  LDG.E R23, desc[UR16][R2.64+0x10] ;  /* 0x0000101002177981 */ /* 0x000f62000c1e1900 */
[----:B------:R-:W-:-:S03]  /*0410*/  FFMA R26, R9, R10, R26 ;  /* 0x0000000a091a7223 */ /* 0x000fc6000000001a */
[----:B------:R-:W5:Y:S04]  /*0420*/  LDG.E R24, desc[UR16][R4.64+0x10] ;  /* 0x0000101004187981 */ /* 0x000f68000c1e1900 */
[----:B------:R-:W5:Y:S01]  /*0430*/  LDG.E R9, desc[UR16][R2.64+0x14] ;  /* 0x0000141002097981 */ /* 0x000f62000c1e1900 */
[----:B------:R-:W-:-:S03]  /*0440*/  FFMA R28, R11, R12, R26 ;  /* 0x0000000c0b1c7223 */ /* 0x000fc6000000001a */
[----:B------:R-:W5:Y:S04]  /*0450*/  LDG.E R10, desc[UR16][R4.64+0x14] ;  /* 0x00001410040a7981 */ /* 0x000f68000c1e1900 */
[----:B------:R-:W5:Y:S04]  /*0460*/  LDG.E R12, desc[UR16][R2.64+0x18] ;  /* 0x00001810020c7981 */ /* 0x000f68000c1e1900 */
[----:B------:R-:W5:Y:S04]  /*0470*/  LDG.E R11, desc[UR16][R4.64+0x18] ;  /* 0x00001810040b7981 */ /* 0x000f68000c1e1900 */
[----:B------:R-:W5:Y:S04]  /*0480*/  LDG.E R26, desc[UR16][R4.64+0x1c] ;  /* 0x00001c10041a7981 */ /* 0x000f68000c1e1900 */
[----:B------:R0:W5:Y:S01]  /*0490*/  LDG.E R25, desc[UR16][R2.64+0x1c] ;  /* 0x00001c1002197981 */ /* 0x000162000c1e1900 */
[----:B------:R-:W-:Y:S01]  /*04a0*/  FFMA R14, R13, R14, R28 ;  /* 0x0000000e0d0e7223 */ /* 0x000fe2000000001c */
[----:B------:R-:W-:-:S04]  /*04b0*/  UIADD3 UR11, UPT, UPT, UR11, 0x10, URZ ;  /* 0x000000100b0b7890 */ /* 0x000fc8000fffe0ff */
[----:B------:R-:W-:Y:S01]  /*04c0*/  UISETP.NE.AND UP1, UPT, UR11, URZ, UPT ;  /* 0x000000ff0b00728c */ /* 0x000fe2000bf25270 */
[----:B0-----:R-:W-:Y:S02]  /*04d0*/  IADD3 R2, P0, PT, R2, 0x40, RZ ;  /* 0x0000004002027810 */ /* 0x001fe40007f1e0ff */
[----:B------:R-:W-:Y:S02]  /*04e0*/  IADD3 R6, PT, PT, R6, 0x10, RZ ;  /* 0x0000001006067810 */ /* 0x000fe40007ffe0ff */
        /* <DEDUP_REMOVED lines=10> */
.L_x_70:
[----:B------:R-:W-:Y:S05]  /*0590*/  BRA.U !UP0, `(.L_x_69) ;  /* 0x0000000508307547 */ /* 0x000fea000b800000 */
[----:B------:R-:W-:Y:S02]  /*05a0*/  UISETP.GE.U32.AND UP0, UPT, UR9, 0x8, UPT ;  /* 0x000000080900788c */ /* 0x000fe4000bf06070 */
[----:B------:R-:W-:-:S04]  /*05b0*/  ULOP3.LUT UR5, UR8, 0x7, URZ, 0xc0, !UPT ;  /* 0x0000000708057892 */ /* 0x000fc8000f8ec0ff */
[----:B------:R-:W-:-:S03]  /*05c0*/  UISETP.NE.AND UP1, UPT, UR5, URZ, UPT ;  /* 0x000000ff0500728c */ /* 0x000fc6000bf25270 */
[----:B------:R-:W-:Y:S08]  /*05d0*/  BRA.U !UP0, `(.L_x_72) ;  /* 0x0000000108787547 */ /* 0x000ff0000b800000 */
[----:B------:R-:W0:Y:S01]  /*05e0*/  LDC.64 R2, c[0x0][0x388] ;  /* 0x0000e200ff027b82 */ /* 0x000e220000000a00 */
[----:B------:R-:W-:-:S07]  /*05f0*/  IADD3 R9, PT, PT, R7, R8, RZ ;  /* 0x0000000807097210 */ /* 0x000fce0007ffe0ff */
[----:B------:R-:W1:Y:S01]  /*0600*/  LDC.64 R4, c[0x0][0x380] ;  /* 0x0000e000ff047b82 */ /* 0x000e620000000a00 */
[----:B0-----:R-:W-:-:S05]  /*0610*/  IMAD.WIDE R2, R9, 0x4, R2 ;  /* 0x0000000409027825 */ /* 0x001fca00078e0202 */
[----:B------:R-:W2:Y:S01]  /*0620*/  LDG.E R11, desc[UR16][R2.64] ;  /* 0x00000010020b7981 */ /* 0x000ea2000c1e1900 */
[----:B-1----:R-:W-:-:S03]  /*0630*/  IMAD.WIDE.U32 R4, R8, 0x4, R4 ;  /* 0x0000000408047825 */ /* 0x002fc600078e0004 */
        /* <DEDUP_REMOVED lines=24> */
.L_x_72:
        /* <DEDUP_REMOVED lines=23> */
.L_x_73:
[----:B------:R-:W-:Y:S05]  /*0930*/  BRA.U !UP1, `(.L_x_69) ;  /* 0x0000000109487547 */ /* 0x000fea000b800000 */
[----:B------:R-:W0:Y:S01]  /*0940*/  LDC.64 R2, c[0x0][0x380] ;  /* 0x0000e000ff027b82 */ /* 0x000e220000000a00 */
[----:B------:R-:W-:Y:S01]  /*0950*/  IADD3 R7, PT, PT, R7, R8, RZ ;  /* 0x0000000807077210 */ /* 0x000fe20007ffe0ff */
[----:B------:R-:W-:-:S06]  /*0960*/  UIADD3 UR4, UPT, UPT, -UR4, URZ, URZ ;  /* 0x000000ff04047290 */ /* 0x000fcc000fffe1ff */
[----:B------:R-:W1:Y:S01]  /*0970*/  LDC.64 R10, c[0x0][0x388] ;  /* 0x0000e200ff0a7b82 */ /* 0x000e620000000a00 */
[----:B0-----:R-:W-:-:S03]  /*0980*/  IMAD.WIDE.U32 R2, R8, 0x4, R2 ;  /* 0x0000000408027825 */ /* 0x001fc600078e0002 */
[----:B------:R-:W-:Y:S02]  /*0990*/  MOV R6, R2 ;  /* 0x0000000200067202 */ /* 0x000fe40000000f00 */
[----:B------:R-:W-:-:S07]  /*09a0*/  MOV R5, R3 ;  /* 0x0000000300057202 */ /* 0x000fce0000000f00 */
.L_x_74:
[----:B-1----:R-:W-:Y:S01]  /*09b0*/  IMAD.WIDE R2, R7, 0x4, R10 ;  /* 0x0000000407027825 */ /* 0x002fe200078e020a */
[----:B------:R-:W-:-:S05]  /*09c0*/  MOV R4, R6 ;  /* 0x0000000600047202 */ /* 0x000fca0000000f00 */
[----:B------:R-:W2:Y:S04]  /*09d0*/  LDG.E R2, desc[UR16][R2.64] ;  /* 0x0000001002027981 */ /* 0x000ea8000c1e1900 */
[----:B------:R0:W2:Y:S01]  /*09e0*/  LDG.E R4, desc[UR16][R4.64] ;  /* 0x0000001004047981 */ /* 0x0000a2000c1e1900 */
[----:B------:R-:W-:Y:S01]  /*09f0*/  UIADD3 UR4, UPT, UPT, UR4, 0x1, URZ ;  /* 0x0000000104047890 */ /* 0x000fe2000fffe0ff */
[----:B------:R-:W-:Y:S02]  /*0a00*/  IADD3 R6, P0, PT, R6, 0x4, RZ ;  /* 0x0000000406067810 */ /* 0x000fe40007f1e0ff */
[----:B------:R-:W-:Y:S01]  /*0a10*/  IADD3 R7, PT, PT, R7, 0x1, RZ ;  /* 0x0000000107077810 */ /* 0x000fe20007ffe0ff */
[----:B------:R-:W-:Y:S01]  /*0a20*/  UISETP.NE.AND UP0, UPT, UR4, URZ, UPT ;  /* 0x000000ff0400728c */ /* 0x000fe2000bf05270 */
[----:B0-----:R-:W-:Y:S01]  /*0a30*/  IADD3.X R5, PT, PT, RZ, R5, RZ, P0, !PT ;  /* 0x00000005ff057210 */ /* 0x001fe200007fe4ff */
[----:B--2---:R-:W-:-:S07]  /*0a40*/  FFMA R15, R4, R2, R15 ;  /* 0x00000002040f7223 */ /* 0x004fce000000000f */
[----:B------:R-:W-:Y:S05]  /*0a50*/  BRA.U UP0, `(.L_x_74) ;  /* 0xfffffffd00d47547 */ /* 0x000fea000b83ffff */
.L_x_69:
[----:B------:R-:W0:Y:S01]  /*0a60*/  LDCU.64 UR4, c[0x0][0x390] ;  /* 0x00007200ff0477ac */ /* 0x000e220008000a00 */
[----:B------:R-:W1:Y:S01]  /*0a70*/  LDC.64 R4, c[0x0][0x398] ;  /* 0x0000e600ff047b82 */ /* 0x000e620000000a00 */
[----:B0-----:R-:W-:-:S04]  /*0a80*/  UISETP.NE.U32.AND UP0, UPT, UR4, URZ, UPT ;  /* 0x000000ff0400728c */ /* 0x001fc8000bf05070 */
[----:B------:R-:W-:Y:S01]  /*0a90*/  UISETP.NE.AND.EX UP0, UPT, UR5, URZ, UPT, UP0 ;  /* 0x000000ff0500728c */ /* 0x000fe2000bf05300 */
[----:B-1----:R-:W-:-:S08]  /*0aa0*/  IMAD.WIDE R4, R0, 0x4, R4 ;  /* 0x0000000400047825 */ /* 0x002fd000078e0204 */
[----:B------:R-:W-:Y:S05]  /*0ab0*/  BRA.U !UP0, `(.L_x_75) ;  /* 0x0000000108107547 */ /* 0x000fea000b800000 */
[----:B------:R-:W0:Y:S02]  /*0ac0*/  LDC.64 R2, c[0x0][0x390] ;  /* 0x0000e400ff027b82 */ /* 0x000e240000000a00 */
[----:B0-----:R-:W-:-:S06]  /*0ad0*/  IMAD.WIDE R2, R0, 0x4, R2 ;  /* 0x0000000400027825 */ /* 0x001fcc00078e0202 */
[----:B------:R-:W2:Y:S02]  /*0ae0*/  LDG.E R2, desc[UR16][R2.64] ;  /* 0x0000001002027981 */ /* 0x000ea4000c1e1900 */
[----:B--2---:R-:W-:-:S07]  /*0af0*/  FADD R15, R15, R2 ;  /* 0x000000020f0f7221 */ /* 0x004fce0000000000 */
.L_x_75:
[----:B------:R-:W-:Y:S01]  /*0b00*/  STG.E desc[UR16][R4.64], R15 ;  /* 0x0000000f04007986 */ /* 0x000fe2000c101910 */
[----:B------:R-:W-:Y:S05]  /*0b10*/  EXIT ;  /* 0x000000000000794d */ /* 0x000fea0003800000 */
.L_x_76:
        /* <DEDUP_REMOVED lines=14> */
.L_x_100:


//--------------------- .text._Z17maxpool2d_forwardPKfPfPiiii --------------------------
	.section	.text._Z17maxpool2d_forwardPKfPfPiiii,"ax",@progbits
	.align	128
        .global         _Z17maxpool2d_forwardPKfPfPiiii
        .type           _Z17maxpool2d_forwardPKfPfPiiii,@function
        .size           _Z17maxpool2d_forwardPKfPfPiiii,(.L_x_101 - _Z17maxpool2d_forwardPKfPfPiiii)
        .other          _Z17maxpool2d_forwardPKfPfPiiii,@"STO_CUDA_ENTRY STV_DEFAULT"
_Z17maxpool2d_forwardPKfPfPiiii:
.text._Z17maxpool2d_forwardPKfPfPiiii:
        /* <DEDUP_REMOVED lines=10> */
[----:B------:R-:W0:Y:S01]  /*00a0*/  LDC R7, c[0x0][0x39c] ;  /* 0x0000e700ff077b82 */ /* 0x000e220000000800 */
[----:B------:R-:W1:Y:S01]  /*00b0*/  LDCU.64 UR4, c[0x0][0x358] ;  /* 0x00006b00ff0477ac */ /* 0x000e620008000a00 */
[----:B------:R-:W-:Y:S02]  /*00c0*/  IMAD.SHL.U32 R0, R8, 0x2, RZ ;  /* 0x0000000208007824 */ /* 0x000fe400078e00ff */
[----:B------:R-:W-:Y:S01]  /*00d0*/  IMAD.SHL.U32 R4, R15, 0x2, RZ ;  /* 0x000000020f047824 */ /* 0x000fe200078e00ff */
[----:B------:R-:W2:Y:S03]  /*00e0*/  LDCU.64 UR8, c[0x0][0x390] ;  /* 0x00007200ff0877ac */ /* 0x000ea60008000a00 */
[----:B------:R-:W3:Y:S01]  /*00f0*/  LDC.64 R2, c[0x0][0x380] ;  /* 0x0000e000ff027b82 */ /* 0x000ee20000000a00 */
[----:B0-----:R-:W-:-:S04]  /*0100*/  IMAD R5, R7, UR6, R0 ;  /* 0x0000000607057c24 */ /* 0x001fc8000f8e0200 */
[----:B------:R-:W-:-:S04]  /*0110*/  IMAD R5, R5, R7, R4 ;  /* 0x0000000705057224 */ /* 0x000fc800078e0204 */
[----:B---3--:R-:W-:-:S05]  /*0120*/  IMAD.WIDE R2, R5, 0x4, R2 ;  /* 0x0000000405027825 */ /* 0x008fca00078e0202 */
[----:B-1----:R-:W3:Y:S01]  /*0130*/  LDG.E R0, desc[UR4][R2.64] ;  /* 0x0000000402007981 */ /* 0x002ee2000c1e1900 */
[----:B------:R-:W-:Y:S02]  /*0140*/  IMAD.WIDE R4, R7, 0x4, R2 ;  /* 0x0000000407047825 */ /* 0x000fe400078e0202 */
[----:B------:R-:W0:Y:S01]  /*0150*/  LDC.64 R6, c[0x0][0x388] ;  /* 0x0000e200ff067b82 */ /* 0x000e220000000a00 */
[----:B------:R-:W4:Y:S04]  /*0160*/  LDG.E R9, desc[UR4][R2.64+0x4] ;  /* 0x0000040402097981 */ /* 0x000f28000c1e1900 */
[----:B------:R-:W5:Y:S04]  /*0170*/  LDG.E R11, desc[UR4][R4.64] ;  /* 0x00000004040b7981 */ /* 0x000f68000c1e1900 */
[----:B------:R-:W5:Y:S01]  /*0180*/  LDG.E R13, desc[UR4][R4.64+0x4] ;  /* 0x00000404040d7981 */ /* 0x000f62000c1e1900 */
[----:B--2---:R-:W-:Y:S01]  /*0190*/  ISETP.NE.U32.AND P0, PT, RZ, UR8, PT ;  /* 0x00000008ff007c0c */ /* 0x004fe2000bf05070 */
[----:B------:R-:W-:-:S03]  /*01a0*/  IMAD R8, R17, UR6, R8 ;  /* 0x0000000611087c24 */ /* 0x000fc6000f8e0208 */
[----:B------:R-:W-:Y:S02]  /*01b0*/  ISETP.NE.AND.EX P0, PT, RZ, UR9, PT, P0 ;  /* 0x00000009ff007c0c */ /* 0x000fe4000bf05300 */
[----:B---3--:R-:W-:-:S04]  /*01c0*/  FMNMX R0, R0, -1.00000000000000000000e+10, !PT ;  /* 0xd01502f900007809 */ /* 0x008fc80007800000 */
[----:B----4-:R-:W-:-:S04]  /*01d0*/  FSETP.GT.AND P2, PT, R9, R0, PT ;  /* 0x000000000900720b */ /* 0x010fc80003f44000 */
[----:B------:R-:W-:Y:S01]  /*01e0*/  FSEL R0, R9, R0, P2 ;  /* 0x0000000009007208 */ /* 0x000fe20001000000 */
[----:B------:R-:W-:-:S03]  /*01f0*/  IMAD R9, R8, R17, R15 ;  /* 0x0000001108097224 */ /* 0x000fc600078e020f */
[----:B-----5:R-:W-:Y:S01]  /*0200*/  FSETP.GT.AND P3, PT, R11, R0, PT ;  /* 0x000000000b00720b */ /* 0x020fe20003f64000 */
[----:B0-----:R-:W-:-:S03]  /*0210*/  IMAD.WIDE.U32 R2, R9, 0x4, R6 ;  /* 0x0000000409027825 */ /* 0x001fc600078e0006 */
[----:B------:R-:W-:-:S04]  /*0220*/  FSEL R0, R11, R0, P3 ;  /* 0x000000000b007208 */ /* 0x000fc80001800000 */
[----:B------:R-:W-:-:S04]  /*0230*/  FSETP.GT.AND P1, PT, R13, R0, PT ;  /* 0x000000000d00720b */ /* 0x000fc80003f24000 */
[----:B------:R-:W-:-:S05]  /*0240*/  FSEL R13, R13, R0, P1 ;  /* 0x000000000d0d7208 */ /* 0x000fca0000800000 */
[----:B------:R0:W-:Y:S01]  /*0250*/  STG.E desc[UR4][R2.64], R13 ;  /* 0x0000000d02007986 */ /* 0x0001e2000c101904 */
[----:B------:R-:W-:Y:S05]  /*0260*/  @!P0 EXIT ;  /* 0x000000000000894d */ /* 0x000fea0003800000 */
[----:B0-----:R-:W0:Y:S01]  /*0270*/  LDC.64 R2, c[0x0][0x390] ;  /* 0x0000e400ff027b82 */ /* 0x001e220000000a00 */
[----:B------:R-:W-:-:S04]  /*0280*/  SEL R0, RZ, 0x1, !P2 ;  /* 0x00000001ff007807 */ /* 0x000fc80005000000 */
[----:B------:R-:W-:-:S04]  /*0290*/  SEL R0, R0, 0x2, !P3 ;  /* 0x0000000200007807 */ /* 0x000fc80005800000 */
[----:B------:R-:W-:Y:S01]  /*02a0*/  SEL R5, R0, 0x3, !P1 ;  /* 0x0000000300057807 */ /* 0x000fe20004800000 */
[----:B0-----:R-:W-:-:S05]  /*02b0*/  IMAD.WIDE.U32 R2, R9, 0x4, R2 ;  /* 0x0000000409027825 */ /* 0x001fca00078e0002 */
[----:B------:R-:W-:Y:S01]  /*02c0*/  STG.E desc[UR4][R2.64], R5 ;  /* 0x0000000502007986 */ /* 0x000fe2000c101904 */
[----:B------:R-:W-:Y:S05]  /*02d0*/  EXIT ;  /* 0x000000000000794d */ /* 0x000fea0003800000 */
.L_x_77:
        /* <DEDUP_REMOVED lines=10> */
.L_x_101:


//--------------------- .text._Z14conv2d_forwardPKfS0_S0_Pfiiiii --------------------------
	.section	.text._Z14conv2d_forwardPKfS0_S0_Pfiiiii,"ax",@progbits
	.align	128
        .global         _Z14conv2d_forwardPKfS0_S0_Pfiiiii
        .type           _Z14conv2d_forwardPKfS0_S0_Pfiiiii,@function
        .size           _Z14conv2d_forwardPKfS0_S0_Pfiiiii,(.L_x_102 - _Z14conv2d_forwardPKfS0_S0_Pfiiiii)
        .other          _Z14conv2d_forwardPKfS0_S0_Pfiiiii,@"STO_CUDA_ENTRY STV_DEFAULT"
_Z14conv2d_forwardPKfS0_S0_Pfiiiii:
.text._Z14conv2d_forwardPKfS0_S0_Pfiiiii:
[----:B------:R-:W-:Y:S01]  /*0000*/  LDC R1, c[0x0][0x37c] ;  /* 0x0000df00ff017b82 */ /* 0x000fe20000000800 */
[----:B------:R-:W0:Y:S07]  /*0010*/  S2R R0, SR_CTAID.X ;  /* 0x0000000000007919 */ /* 0x000e2e0000002500 */
[----:B------:R-:W1:Y:S01]  /*0020*/  S2UR UR12, SR_CTAID.Y ;  /* 0x00000000000c79c3 */ /* 0x000e620000002600 */
[----:B------:R-:W0:Y:S01]  /*0030*/  LDCU UR4, c[0x0][0x3a4] ;  /* 0x00007480ff0477ac */ /* 0x000e220008000800 */
[----:B------:R-:W2:Y:S06]  /*0040*/  S2R R6, SR_TID.X ;  /* 0x0000000000067919 */ /* 0x000eac0000002100 */
[----:B------:R-:W1:Y:S02]  /*0050*/  LDC R3, c[0x0][0x3ac] ;  /* 0x0000eb00ff037b82 */ /* 0x000e640000000800 */
[----:B-1----:R-:W-:-:S04]  /*0060*/  ISETP.LE.AND P0, PT, R3, UR12, PT ;  /* 0x0000000c03007c0c */ /* 0x002fc8000bf03270 */
[----:B0-----:R-:W-:-:S04]  /*0070*/  ISETP.GE.OR P0, PT, R0, UR4, P0 ;  /* 0x0000000400007c0c */ /* 0x001fc80008706670 */
[----:B--2---:R-:W-:-:S13]  /*0080*/  ISETP.GE.OR P0, PT, R6, R3, P0 ;  /* 0x000000030600720c */ /* 0x004fda0000706670 */
[----:B------:R-:W-:Y:S05]  /*0090*/  @P0 EXIT ;  /* 0x000000000000094d */ /* 0x000fea0003800000 */
[----:B------:R-:W0:Y:S01]  /*00a0*/  LDC R9, c[0x0][0x3b0] ;  /* 0x0000ec00ff097b82 */ /* 0x000e220000000800 */
[----:B------:R-:W1:Y:S01]  /*00b0*/  LDCU.64 UR14, c[0x0][0x358] ;  /* 0x00006b00ff0e77ac */ /* 0x000e620008000a00 */
[----:B------:R-:W-:-:S06]  /*00c0*/  HFMA2 R13, -RZ, RZ, 0, 0 ;  /* 0x00000000ff0d7431 */ /* 0x000fcc00000001ff */
[----:B------:R-:W2:Y:S01]  /*00d0*/  LDC R2, c[0x0][0x3a0] ;  /* 0x0000e800ff027b82 */ /* 0x000ea20000000800 */
[----:B0-----:R-:W-:-:S04]  /*00e0*/  ISETP.GE.AND P0, PT, R9, 0x1, PT ;  /* 0x000000010900780c */ /* 0x001fc80003f06270 */
[----:B--2---:R-:W-:-:S13]  /*00f0*/  ISETP.LT.OR P0, PT, R2, 0x1, !P0 ;  /* 0x000000010200780c */ /* 0x004fda0004701670 */
[----:B-1----:R-:W-:Y:S05]  /*0100*/  @P0 BRA `(.L_x_78) ;  /* 0x0000000800bc0947 */ /* 0x002fea0003800000 */
[----:B------:R-:W0:Y:S01]  /*0110*/  LDCU.128 UR4, c[0x0][0x380] ;  /* 0x00007000ff0477ac */ /* 0x000e220008000c00 */
[C---:B------:R-:W-:Y:S02]  /*0120*/  LOP3.LUT R8, R9.reuse, 0x7ffffff0, RZ, 0xc0, !PT ;  /* 0x7ffffff009087812 */ /* 0x040fe400078ec0ff */
[C---:B------:R-:W-:Y:S02]  /*0130*/  LOP3.LUT R18, R9.reuse, 0xf, RZ, 0xc0, !PT ;  /* 0x0000000f09127812 */ /* 0x040fe400078ec0ff */
[C---:B------:R-:W-:Y:S02]  /*0140*/  LOP3.LUT R19, R9.reuse, 0x7, RZ, 0xc0, !PT ;  /* 0x0000000709137812 */ /* 0x040fe400078ec0ff */
[----:B------:R-:W-:Y:S02]  /*0150*/  LOP3.LUT R9, R9, 0x3, RZ, 0xc0, !PT ;  /* 0x0000000309097812 */ /* 0x000fe400078ec0ff */
[----:B------:R-:W-:Y:S02]  /*0160*/  MOV R13, RZ ;  /* 0x000000ff000d7202 */ /* 0x000fe40000000f00 */
[----:B------:R-:W-:Y:S01]  /*0170*/  IADD3 R10, PT, PT, -R8, RZ, RZ ;  /* 0x000000ff080a7210 */ /* 0x000fe20007ffe1ff */
[----:B0-----:R-:W-:-:S02]  /*0180*/  UIADD3 UR8, UP0, UPT, UR4, 0x20, URZ ;  /* 0x0000002004087890 */ /* 0x001fc4000ff1e0ff */
[----:B------:R-:W-:Y:S02]  /*0190*/  UIADD3 UR6, UP1, UPT, UR6, 0x20, URZ ;  /* 0x0000002006067890 */ /* 0x000fe4000ff3e0ff */
[----:B------:R-:W-:Y:S02]  /*01a0*/  UIADD3.X UR9, UPT, UPT, URZ, UR5, URZ, UP0, !UPT ;  /* 0x00000005ff097290 */ /* 0x000fe400087fe4ff */
[----:B------:R-:W-:Y:S01]  /*01b0*/  UIADD3.X UR7, UPT, UPT, URZ, UR7, URZ, UP1, !UPT ;  /* 0x00000007ff077290 */ /* 0x000fe20008ffe4ff */
[----:B------:R-:W-:-:S11]  /*01c0*/  UMOV UR4, URZ ;  /* 0x000000ff00047c82 */ /* 0x000fd60008000000 */
.L_x_85:
[----:B------:R-:W0:Y:S01]  /*01d0*/  LDC R3, c[0x0][0x3a0] ;  /* 0x0000e800ff037b82 */ /* 0x000e220000000800 */
[----:B------:R-:W1:Y:S02]  /*01e0*/  LDCU UR5, c[0x0][0x3a8] ;  /* 0x00007500ff0577ac */ /* 0x000e640008000800 */
[----:B-1----:R-:W-:-:S03]  /*01f0*/  UIMAD UR10, UR4, UR5, UR12 ;  /* 0x00000005040a72a4 */ /* 0x002fc6000f8e020c */
[----:B------:R-:W-:Y:S01]  /*0200*/  UMOV UR5, URZ ;  /* 0x000000ff00057c82 */ /* 0x000fe20008000000 */
[----:B0-----:R-:W-:Y:S01]  /*0210*/  IMAD R11, R0, R3, UR4 ;  /* 0x00000004000b7e24 */ /* 0x001fe2000f8e0203 */
[----:B------:R-:W-:-:S06]  /*0220*/  UIADD3 UR4, UPT, UPT, UR4, 0x1, URZ ;  /* 0x0000000104047890 */ /* 0x000fcc000fffe0ff */
[----:B------:R-:W-:-:S13]  /*0230*/  ISETP.NE.AND P0, PT, R3, UR4, PT ;  /* 0x0000000403007c0c */ /* 0x000fda000bf05270 */
.L_x_84:
[----:B------:R-:W0:Y:S01]  /*0240*/  LDC R2, c[0x0][0x3b0] ;  /* 0x0000ec00ff027b82 */ /* 0x000e220000000800 */
[----:B------:R-:W-:Y:S01]  /*0250*/  UIADD3 UR11, UPT, UPT, UR10, UR5, URZ ;  /* 0x000000050a0b7290 */ /* 0x000fe2000fffe0ff */
[----:B------:R-:W-:-:S06]  /*0260*/  HFMA2 R14, -RZ, RZ, 0, 0 ;  /* 0x00000000ff0e7431 */ /* 0x000fcc00000001ff */
[----:B------:R-:W1:Y:S01]  /*0270*/  LDC R7, c[0x0][0x3a8] ;  /* 0x0000ea00ff077b82 */ /* 0x000e620000000800 */
[----:B0-----:R-:W-:Y:S01]  /*0280*/  ISETP.GE.U32.AND P2, PT, R2, 0x10, PT ;  /* 0x000000100200780c */ /* 0x001fe20003f46070 */
[----:B------:R-:W-:Y:S01]  /*0290*/  IMAD R12, R11, R2, UR5 ;  /* 0x000000050b0c7e24 */ /* 0x000fe2000f8e0202 */
[----:B------:R-:W-:-:S03]  /*02a0*/  UIADD3 UR5, UPT, UPT, UR5, 0x1, URZ ;  /* 0x0000000105057890 */ /* 0x000fc6000fffe0ff */
[----:B------:R-:W-:-:S03]  /*02b0*/  IMAD R12, R12, R2, RZ ;  /* 0x000000020c0c7224 */ /* 0x000fc600078e02ff */
[----:B------:R-:W-:Y:S01]  /*02c0*/  ISETP.NE.AND P1, PT, R2, UR5, PT ;  /* 0x0000000502007c0c */ /* 0x000fe2000bf25270 */
[----:B-1----:R-:W-:-:S04]  /*02d0*/  IMAD R7, R7, UR11, R6 ;  /* 0x0000000b07077c24 */ /* 0x002fc8000f8e0206 */
[----:B------:R-:W-:Y:S08]  /*02e0*/  @!P2 BRA `(.L_x_79) ;  /* 0x0000000000fca947 */ /* 0x000ff00003800000 */
[----:B------:R-:W-:Y:S02]  /*02f0*/  MOV R15, R12 ;  /* 0x0000000c000f7202 */ /* 0x000fe40000000f00 */
[----:B------:R-:W-:Y:S02]  /*0300*/  MOV R17, R7 ;  /* 0x0000000700117202 */ /* 0x000fe40000000f00 */
[----:B------:R-:W-:-:S07]  /*0310*/  MOV R14, R10 ;  /* 0x0000000a000e7202 */ /* 0x000fce0000000f00 */
.L_x_80:
[----:B------:R-:W-:Y:S02]  /*0320*/  MOV R4, UR8 ;  /* 0x0000000800047c02 */ /* 0x000fe40008000f00 */
[----:B------:R-:W-:Y:S02]  /*0330*/  MOV R5, UR9 ;  /* 0x0000000900057c02 */ /* 0x000fe40008000f00 */
[----:B------:R-:W-:Y:S02]  /*0340*/  MOV R2, UR6 ;  /* 0x0000000600027c02 */ /* 0x000fe40008000f00 */
[----:B------:R-:W-:Y:S01]  /*0350*/  MOV R3, UR7 ;  /* 0x0000000700037c02 */ /* 0x000fe20008000f00 */
[----:B------:R-:W-:-:S04]  /*0360*/  IMAD.WIDE R4, R17, 0x4, R4 ;  /* 0x0000000411047825 */ /* 0x000fc800078e0204 */
[----:B------:R-:W-:Y:S01]  /*0370*/  IMAD.WIDE R2, R15, 0x4, R2 ;  /* 0x000000040f027825 */ /* 0x000fe200078e0202 */
[----:B------:R-:W2:Y:S04]  /*0380*/  LDG.E R16, desc[UR14][R4.64+-0x20] ;  /* 0xffffe00e04107981 */ /* 0x000ea8000c1e1900 */
[----:B------:R-:W2:Y:S04]  /*0390*/  LDG.E R22, desc[UR14][R2.64+-0x20] ;  /* 0xffffe00e02167981 */ /* 0x000ea8000c1e1900 */
[----:B------:R-:W3:Y:S04]  /*03a0*/  LDG.E R23, desc[UR14][R4.64+-0x1c] ;  /* 0xffffe40e04177981 */ /* 0x000ee8000c1e1900 */
[----:B------:R-:W3:Y:S04]  /*03b0*/  LDG.E R24, desc[UR14][R2.64+-0x1c] ;  /* 0xffffe40e02187981 */ /* 0x000ee8000c1e1900 */
[----:B------:R-:W4:Y:S04]  /*03c0*/  LDG.E R21, desc[UR14][R4.64+-0x18] ;  /* 0xffffe80e04157981 */ /* 0x000f28000c1e1900 */
[----:B------:R-:W4:Y:S04]  /*03d0*/  LDG.E R20, desc[UR14][R2.64+-0x18] ;  /* 0xffffe80e02147981 */ /* 0x000f28000c1e1900 */
        /* <DEDUP_REMOVED lines=9> */
[----:B------:R-:W5:Y:S04]  /*0470*/  LDG.E R24, desc[UR14][R2.64+-0xc] ;  /* 0xfffff40e02187981 */ /* 0x000f68000c1e1900 */
[----:B------:R-:W4:Y:S04]  /*0480*/  LDG.E R20, desc[UR14][R4.64+-0x8] ;  /* 0xfffff80e04147981 */ /* 0x000f28000c1e1900 */
[----:B------:R-:W4:Y:S01]  /*0490*/  LDG.E R21, desc[UR14][R2.64+-0x8] ;  /* 0xfffff80e02157981 */ /* 0x000f22000c1e1900 */
[----:B--2---:R-:W-:-:S03]  /*04a0*/  FFMA R13, R13, R16, R26 ;  /* 0x000000100d0d7223 */ /* 0x004fc6000000001a */
[----:B------:R-:W2:Y:S01]  /*04b0*/  LDG.E R16, desc[UR14][R2.64+-0x4] ;  /* 0xfffffc0e02107981 */ /* 0x000ea2000c1e1900 */
[----:B---3--:R-:W-:-:S03]  /*04c0*/  FFMA R22, R22, R23, R13 ;  /* 0x0000001716167223 */ /* 0x008fc6000000000d */
[----:B------:R-:W2:Y:S01]  /*04d0*/  LDG.E R13, desc[UR14][R4.64+-0x4] ;  /* 0xfffffc0e040d7981 */ /* 0x000ea2000c1e1900 */
[----:B-----5:R-:W-:-:S03]  /*04e0*/  FFMA R25, R25, R24, R22 ;  /* 0x0000001819197223 */ /* 0x020fc60000000016 */
[----:B------:R-:W3:Y:S04]  /*04f0*/  LDG.E R22, desc[UR14][R4.64] ;  /* 0x0000000e04167981 */ /* 0x000ee8000c1e1900 */
[----:B------:R-:W3:Y:S01]  /*0500*/  LDG.E R23, desc[UR14][R2.64] ;  /* 0x0000000e02177981 */ /* 0x000ee2000c1e1900 */
[----:B----4-:R-:W-:-:S03]  /*0510*/  FFMA R26, R20, R21, R25 ;  /* 0x00000015141a7223 */ /* 0x010fc60000000019 */
        /* <DEDUP_REMOVED lines=8> */
[----:B------:R-:W2:Y:S04]  /*05a0*/  LDG.E R13, desc[UR14][R2.64+0xc] ;  /* 0x00000c0e020d7981 */ /* 0x000ea8000c1e1900 */
[----:B------:R-:W3:Y:S01]  /*05b0*/  LDG.E R23, desc[UR14][R4.64+0x10] ;  /* 0x0000100e04177981 */ /* 0x000ee2000c1e1900 */
[----:B----4-:R-:W-:-:S03]  /*05c0*/  FFMA R25, R25, R24, R22 ;  /* 0x0000001819197223 */ /* 0x010fc60000000016 */
[----:B------:R-:W3:Y:S04]  /*05d0*/  LDG.E R22, desc[UR14][R2.64+0x10] ;  /* 0x0000100e02167981 */ /* 0x000ee8000c1e1900 */
[----:B------:R-:W4:Y:S01]  /*05e0*/  LDG.E R24, desc[UR14][R4.64+0x1c] ;  /* 0x00001c0e04187981 */ /* 0x000f22000c1e1900 */
[----:B-----5:R-:W-:-:S03]  /*05f0*/  FFMA R27, R20, R21, R25 ;  /* 0x00000015141b7223 */ /* 0x020fc60000000019 */
[----:B------:R-:W5:Y:S04]  /*0600*/  LDG.E R25, desc[UR14][R4.64+0x14] ;  /* 0x0000140e04197981 */ /* 0x000f68000c1e1900 */
[----:B------:R-:W4:Y:S04]  /*0610*/  LDG.E R20, desc[UR14][R4.64+0x18] ;  /* 0x0000180e04147981 */ /* 0x000f28000c1e1900 */
[----:B------:R-:W4:Y:S01]  /*0620*/  LDG.E R21, desc[UR14][R2.64+0x18] ;  /* 0x0000180e02157981 */ /* 0x000f22000c1e1900 */
[----:B------:R-:W-:-:S04]  /*0630*/  IADD3 R14, PT, PT, R14, 0x10, RZ ;  /* 0x000000100e0e7810 */ /* 0x000fc80007ffe0ff */
[----:B------:R-:W-:Y:S02]  /*0640*/  ISETP.NE.AND P2, PT, R14, RZ, PT ;  /* 0x000000ff0e00720c */ /* 0x000fe40003f45270 */
[----:B------:R-:W-:Y:S02]  /*0650*/  IADD3 R17, PT, PT, R17, 0x10, RZ ;  /* 0x0000001011117810 */ /* 0x000fe40007ffe0ff */
[----:B------:R-:W-:Y:S01]  /*0660*/  IADD3 R15, PT, PT, R15, 0x10, RZ ;  /* 0x000000100f0f7810 */ /* 0x000fe20007ffe0ff */
[----:B--2---:R-:W-:-:S04]  /*0670*/  FFMA R16, R16, R13, R27 ;  /* 0x0000000d10107223 */ /* 0x004fc8000000001b */
[----:B---3--:R-:W-:-:S04]  /*0680*/  FFMA R16, R23, R22, R16 ;  /* 0x0000001617107223 */ /* 0x008fc80000000010 */
[----:B-----5:R-:W-:-:S04]  /*0690*/  FFMA R25, R25, R26, R16 ;  /* 0x0000001a19197223 */ /* 0x020fc80000000010 */
[----:B----4-:R-:W-:-:S04]  /*06a0*/  FFMA R21, R20, R21, R25 ;  /* 0x0000001514157223 */ /* 0x010fc80000000019 */
[----:B------:R-:W-:Y:S01]  /*06b0*/  FFMA R13, R24, R28, R21 ;  /* 0x0000001c180d7223 */ /* 0x000fe20000000015 */
[----:B------:R-:W-:Y:S06]  /*06c0*/  @P2 BRA `(.L_x_80) ;  /* 0xfffffffc00142947 */ /* 0x000fec000383ffff */
[----:B------:R-:W-:-:S07]  /*06d0*/  MOV R14, R8 ;  /* 0x00000008000e7202 */ /* 0x000fce0000000f00 */
.L_x_79:
[----:B------:R-:W-:-:S13]  /*06e0*/  ISETP.NE.AND P2, PT, R18, RZ, PT ;  /* 0x000000ff1200720c */ /* 0x000fda0003f45270 */
[----:B------:R-:W-:Y:S05]  /*06f0*/  @!P2 BRA `(.L_x_81) ;  /* 0x000000040038a947 */ /* 0x000fea0003800000 */
[----:B------:R-:W-:Y:S02]  /*0700*/  IADD3 R2, PT, PT, R18, -0x1, RZ ;  /* 0xffffffff12027810 */ /* 0x000fe40007ffe0ff */
[----:B------:R-:W-:Y:S02]  /*0710*/  ISETP.NE.AND P3, PT, R19, RZ, PT ;  /* 0x000000ff1300720c */ /* 0x000fe40003f65270 */
[----:B------:R-:W-:-:S13]  /*0720*/  ISETP.GE.U32.AND P2, PT, R2, 0x7, PT ;  /* 0x000000070200780c */ /* 0x000fda0003f46070 */
[----:B------:R-:W-:Y:S05]  /*0730*/  @!P2 BRA `(.L_x_82) ;  /* 0x00000000007ca947 */ /* 0x000fea0003800000 */
[----:B------:R-:W0:Y:S01]  /*0740*/  LDC.64 R2, c[0x0][0x380] ;  /* 0x0000e000ff027b82 */ /* 0x000e220000000a00 */
[-C--:B------:R-:W-:Y:S02]  /*0750*/  IADD3 R15, PT, PT, R7, R14.reuse, RZ ;  /* 0x0000000e070f7210 */ /* 0x080fe40007ffe0ff */
[----:B------:R-:W-:-:S05]  /*0760*/  IADD3 R17, PT, PT, R12, R14, RZ ;  /* 0x0000000e0c117210 */ /* 0x000fca0007ffe0ff */
        /* <DEDUP_REMOVED lines=21> */
[----:B----4-:R-:W-:-:S04]  /*08c0*/  FFMA R15, R20, R15, R27 ;  /* 0x0000000f140f7223 */ /* 0x010fc8000000001b */
[----:B-----5:R-:W-:Y:S01]  /*08d0*/  FFMA R16, R16, R17, R15 ;  /* 0x0000001110107223 */ /* 0x020fe2000000000f */
[----:B------:R-:W-:-:S03]  /*08e0*/  IADD3 R14, PT, PT, R14, 0x8, RZ ;  /* 0x000000080e0e7810 */ /* 0x000fc60007ffe0ff */
[----:B--2---:R-:W-:-:S04]  /*08f0*/  FFMA R16, R13, R22, R16 ;  /* 0x000000160d107223 */ /* 0x004fc80000000010 */
[----:B---3--:R-:W-:-:S04]  /*0900*/  FFMA R16, R23, R24, R16 ;  /* 0x0000001817107223 */ /* 0x008fc80000000010 */
[----:B------:R-:W-:-:S04]  /*0910*/  FFMA R16, R21, R26, R16 ;  /* 0x0000001a15107223 */ /* 0x000fc80000000010 */
[----:B------:R-:W-:-:S07]  /*0920*/  FFMA R13, R25, R28, R16 ;  /* 0x0000001c190d7223 */ /* 0x000fce0000000010 */
.L_x_82:
        /* <DEDUP_REMOVED lines=24> */
.L_x_83:
[----:B------:R-:W-:Y:S05]  /*0ab0*/  @!P3 BRA `(.L_x_81) ;  /* 0x000000000048b947 */ /* 0x000fea0003800000 */
[----:B------:R-:W0:Y:S01]  /*0ac0*/  LDC.64 R4, c[0x0][0x380] ;  /* 0x0000e000ff047b82 */ /* 0x000e220000000a00 */
[-C--:B------:R-:W-:Y:S02]  /*0ad0*/  IADD3 R7, PT, PT, R7, R14.reuse, RZ ;  /* 0x0000000e07077210 */ /* 0x080fe40007ffe0ff */
[----:B------:R-:W-:-:S05]  /*0ae0*/  IADD3 R15, PT, PT, R12, R14, RZ ;  /* 0x0000000e0c0f7210 */ /* 0x000fca0007ffe0ff */
[----:B------:R-:W1:Y:S01]  /*0af0*/  LDC.64 R2, c[0x0][0x388] ;  /* 0x0000e200ff027b82 */ /* 0x000e620000000a00 */
[----:B0-----:R-:W-:-:S05]  /*0b00*/  IMAD.WIDE R4, R7, 0x4, R4 ;  /* 0x0000000407047825 */ /* 0x001fca00078e0204 */
[----:B------:R-:W2:Y:S01]  /*0b10*/  LDG.E R12, desc[UR14][R4.64] ;  /* 0x0000000e040c7981 */ /* 0x000ea2000c1e1900 */
[----:B-1----:R-:W-:-:S05]  /*0b20*/  IMAD.WIDE R2, R15, 0x4, R2 ;  /* 0x000000040f027825 */ /* 0x002fca00078e0202 */
        /* <DEDUP_REMOVED lines=11> */
.L_x_81:
[----:B------:R-:W-:Y:S05]  /*0be0*/  @P1 BRA `(.L_x_84) ;  /* 0xfffffff400941947 */ /* 0x000fea000383ffff */
[----:B------:R-:W-:Y:S05]  /*0bf0*/  @P0 BRA `(.L_x_85) ;  /* 0xfffffff400740947 */ /* 0x000fea000383ffff */
.L_x_78:
[----:B------:R-:W0:Y:S08]  /*0c00*/  LDC.64 R2, c[0x0][0x390] ;  /* 0x0000e400ff027b82 */ /* 0x000e300000000a00 */
[----:B------:R-:W1:Y:S08]  /*0c10*/  LDC R9, c[0x0][0x3ac] ;  /* 0x0000eb00ff097b82 */ /* 0x000e700000000800 */
[----:B------:R-:W2:Y:S01]  /*0c20*/  LDC.64 R4, c[0x0][0x398] ;  /* 0x0000e600ff047b82 */ /* 0x000ea20000000a00 */
[----:B0-----:R-:W-:-:S04]  /*0c30*/  ISETP.NE.U32.AND P0, PT, R2, RZ, PT ;  /* 0x000000ff0200720c */ /* 0x001fc80003f05070 */
[----:B------:R-:W-:-:S13]  /*0c40*/  ISETP.NE.AND.EX P0, PT, R3, RZ, PT, P0 ;  /* 0x000000ff0300720c */ /* 0x000fda0003f05300 */
[----:B------:R-:W0:Y:S02]  /*0c50*/  @P0 LDC.64 R2, c[0x0][0x390] ;  /* 0x0000e400ff020b82 */ /* 0x000e240000000a00 */
[----:B0-----:R-:W-:-:S06]  /*0c60*/  @P0 IMAD.WIDE.U32 R2, R0, 0x4, R2 ;  /* 0x0000000400020825 */ /* 0x001fcc00078e0002 */
[----:B------:R-:W3:Y:S01]  /*0c70*/  @P0 LDG.E R2, desc[UR14][R2.64] ;  /* 0x0000000e02020981 */ /* 0x000ee2000c1e1900 */
[----:B-1----:R-:W-:-:S04]  /*0c80*/  IMAD R7, R0, R9, UR12 ;  /* 0x0000000c00077e24 */ /* 0x002fc8000f8e0209 */
[----:B------:R-:W-:-:S04]  /*0c90*/  IMAD R7, R7, R9, R6 ;  /* 0x0000000907077224 */ /* 0x000fc800078e0206 */
[----:B--2---:R-:W-:-:S04]  /*0ca0*/  IMAD.WIDE R4, R7, 0x4, R4 ;  /* 0x0000000407047825 */ /* 0x004fc800078e0204 */
[----:B---3--:R-:W-:-:S05]  /*0cb0*/  @P0 FADD R13, R2, R13 ;  /* 0x0000000d020d0221 */ /* 0x008fca0000000000 */
[----:B------:R-:W-:Y:S01]  /*0cc0*/  STG.E desc[UR14][R4.64], R13 ;  /* 0x0000000d04007986 */ /* 0x000fe2000c10190e */
[----:B------:R-:W-:Y:S05]  /*0cd0*/  EXIT ;  /* 0x000000000000794d */ /* 0x000fea0003800000 */
.L_x_86:
        /* <DEDUP_REMOVED lines=10> */
.L_x_102:


//--------------------- .text._Z12relu_forwardPfi --------------------------
	.section	.text._Z12relu_forwardPfi,"ax",@progbits
	.align	128
        .global         _Z12relu_forwardPfi
        .type           _Z12relu_forwardPfi,@function
        .size           _Z12relu_forwardPfi,(.L_x_103 - _Z12relu_forwardPfi)
        .other          _Z12relu_forwardPfi,@"STO_CUDA_ENTRY STV_DEFAULT"
_Z12relu_forwardPfi:
.text._Z12relu_forwardPfi:
        /* <DEDUP_REMOVED lines=10> */
[----:B0-----:R-:W-:-:S05]  /*00a0*/  IMAD.WIDE R2, R5, 0x4, R2 ;  /* 0x0000000405027825 */ /* 0x001fca00078e0202 */
[----:B-1----:R-:W2:Y:S02]  /*00b0*/  LDG.E R0, desc[UR4][R2.64] ;  /* 0x0000000402007981 */ /* 0x002ea4000c1e1900 */
[----:B--2---:R-:W-:-:S05]  /*00c0*/  FMNMX R5, RZ, R0, !PT ;  /* 0x00000000ff057209 */ /* 0x004fca0007800000 */
[----:B------:R-:W-:Y:S01]  /*00d0*/  STG.E desc[UR4][R2.64], R5 ;  /* 0x0000000502007986 */ /* 0x000fe2000c101904 */
[----:B------:R-:W-:Y:S05]  /*00e0*/  EXIT ;  /* 0x000000000000794d */ /* 0x000fea0003800000 */
.L_x_87:
        /* <DEDUP_REMOVED lines=9> */
.L_x_103:


//--------------------- .text._Z13tanh_backwardPfPKfi --------------------------
	.section	.text._Z13tanh_backwardPfPKfi,"ax",@progbits
	.align	128
        .global         _Z13tanh_backwardPfPKfi
        .type           _Z13tanh_backwardPfPKfi,@function
        .size           _Z13tanh_backwardPfPKfi,(.L_x_104 - _Z13tanh_backwardPfPKfi)
        .other          _Z13tanh_backwardPfPKfi,@"STO_CUDA_ENTRY STV_DEFAULT"
_Z13tanh_backwardPfPKfi:
.text._Z13tanh_backwardPfPKfi:
        /* <DEDUP_REMOVED lines=15> */
[----:B---3--:R-:W-:-:S04]  /*00f0*/  FFMA R0, -R2, R2, 1 ;  /* 0x3f80000002007423 */ /* 0x008fc80000000102 */
[----:B--2---:R-:W-:-:S05]  /*0100*/  FMUL R7, R0, R7 ;  /* 0x0000000700077220 */ /* 0x004fca0000400000 */
[----:B------:R-:W-:Y:S01]  /*0110*/  STG.E desc[UR4][R4.64], R7 ;  /* 0x0000000704007986 */ /* 0x000fe2000c101904 */
[----:B------:R-:W-:Y:S05]  /*0120*/  EXIT ;  /* 0x000000000000794d */ /* 0x000fea0003800000 */
.L_x_88:
        /* <DEDUP_REMOVED lines=13> */
.L_x_104:


//--------------------- .text._Z12tanh_forwardPfi --------------------------
	.section	.text._Z12tanh_forwardPfi,"ax",@progbits
	.align	128
        .global         _Z12tanh_forwardPfi
        .type           _Z12tanh_forwardPfi,@function
        .size           _Z12tanh_forwardPfi,(.L_x_105 - _Z12tanh_forwardPfi)
        .other          _Z12tanh_forwardPfi,@"STO_CUDA_ENTRY STV_DEFAULT"
_Z12tanh_forwardPfi:
.text._Z12tanh_forwardPfi:
        /* <DEDUP_REMOVED lines=11> */
[----:B-1----:R-:W2:Y:S01]  /*00b0*/  LDG.E R4, desc[UR4][R2.64] ;  /* 0x0000000402047981 */ /* 0x002ea2000c1e1900 */
[----:B------:R-:W-:Y:S01]  /*00c0*/  HFMA2 R8, -RZ, RZ, 1.125, -9232 ;  /* 0x3c80f082ff087431 */ /* 0x000fe200000001ff */
[----:B------:R-:W-:Y:S01]  /*00d0*/  MOV R6, 0x3f800000 ;  /* 0x3f80000000067802 */ /* 0x000fe20000000f00 */
[C---:B--2---:R-:W-:Y:S01]  /*00e0*/  FMUL R0, |R4|.reuse, 2.8853900432586669922 ;  /* 0x4038aa3b04007820 */ /* 0x044fe20000400200 */
[C---:B------:R-:W-:Y:S01]  /*00f0*/  FMUL R9, R4.reuse, R4 ;  /* 0x0000000404097220 */ /* 0x040fe20000400000 */
[C---:B------:R-:W-:Y:S02]  /*0100*/  FSETP.GE.AND P1, PT, |R4|.reuse, 0.60000002384185791016, PT ;  /* 0x3f19999a0400780b */ /* 0x040fe40003f26200 */
[----:B------:R-:W-:Y:S01]  /*0110*/  FSETP.GE.AND P0, PT, |R4|, 9.010913848876953125, PT ;  /* 0x41102cb40400780b */ /* 0x000fe20003f06200 */
[C---:B------:R-:W-:Y:S01]  /*0120*/  FFMA R8, R9.reuse, R8, -0.052303962409496307373 ;  /* 0xbd563cae09087423 */ /* 0x040fe20000000008 */
[----:B------:R-:W0:Y:S03]  /*0130*/  MUFU.EX2 R0, R0 ;  /* 0x0000000000007308 */ /* 0x000e260000000800 */
[----:B------:R-:W-:Y:S01]  /*0140*/  FFMA R8, R9, R8, 0.1331529766321182251 ;  /* 0x3e08594109087423 */ /* 0x000fe20000000008 */
[----:B0-----:R-:W-:-:S03]  /*0150*/  FADD R5, R0, 1 ;  /* 0x3f80000000057421 */ /* 0x001fc60000000000 */
[----:B------:R-:W-:-:S04]  /*0160*/  FFMA R0, R9, R8, -0.33332768082618713379 ;  /* 0xbeaaa9ed09007423 */ /* 0x000fc80000000008 */
[----:B------:R-:W-:Y:S01]  /*0170*/  FFMA R9, R9, R0, RZ ;  /* 0x0000000009097223 */ /* 0x000fe200000000ff */
[----:B------:R-:W0:Y:S02]  /*0180*/  MUFU.RCP R5, R5 ;  /* 0x0000000500057308 */ /* 0x000e240000001000 */
[----:B0-----:R-:W-:-:S05]  /*0190*/  FFMA R6, R5, -2, R6 ;  /* 0xc000000005067823 */ /* 0x001fca0000000006 */
[----:B------:R-:W-:-:S04]  /*01a0*/  FSEL R7, R6, 1, !P0 ;  /* 0x3f80000006077808 */ /* 0x000fc80004000000 */
[--C-:B------:R-:W-:Y:S01]  /*01b0*/  LOP3.LUT R7, R7, 0x80000000, R4.reuse, 0xb8, !PT ;  /* 0x8000000007077812 */ /* 0x100fe200078eb804 */
[----:B------:R-:W-:-:S05]  /*01c0*/  @!P1 FFMA R7, R4, R9, R4 ;  /* 0x0000000904079223 */ /* 0x000fca0000000004 */
[----:B------:R-:W-:Y:S01]  /*01d0*/  STG.E desc[UR4][R2.64], R7 ;  /* 0x0000000702007986 */ /* 0x000fe2000c101904 */
[----:B------:R-:W-:Y:S05]  /*01e0*/  EXIT ;  /* 0x000000000000794d */ /* 0x000fea0003800000 */
.L_x_89:
        /* <DEDUP_REMOVED lines=9> */
.L_x_105:


//--------------------- .nv.shared.reserved.0     --------------------------
	.section	.nv.shared.reserved.0,"aw",@nobits
	.weak		__nv_reservedSMEM_offset_0_alias
	.size		__nv_reservedSMEM_offset_0_alias, 0, 64
	.other		__nv_reservedSMEM_offset_0_alias,@"STO_CUDA_RESERVED_SHARED STV_DEFAULT"
__nv_reservedSMEM_offset_0_alias:
	.zero		0
	.zero		64


//--------------------- .nv.shared._Z15softmax_forwardPfi --------------------------
	.section	.nv.shared._Z15softmax_forwardPfi,"aw",@nobits
	.sectionflags	@""
	.align	4
.nv.shared._Z15softmax_forwardPfi:
	.zero		1032


//--------------------- .nv.constant0._Z13relu_backwardPfPKfi --------------------------
	.section	.nv.constant0._Z13relu_backwardPfPKfi,"a",@progbits
	.sectionflags	@""
	.align	4
.nv.constant0._Z13relu_backwardPfPKfi:
	.zero		916


//--------------------- .nv.constant0._Z18maxpool2d_backwardPKfPKiPfiii --------------------------
	.section	.nv.constant0._Z18maxpool2d_backwardPKfPKiPfiii,"a",@progbits
	.sectionflags	@""
	.align	4
.nv.constant0._Z18maxpool2d_backwardPKfPKiPfiii:
	.zero		932


//--------------------- .nv.constant0._Z21conv2d_backward_inputPKfS0_Pfiiiii --------------------------
	.section	.nv.constant0._Z21conv2d_backward_inputPKfS0_Pfiiiii,"a",@progbits
	.sectionflags	@""
	.align	4
.nv.constant0._Z21conv2d_backward_inputPKfS0_Pfiiiii:
	.zero		940


//--------------------- .nv.constant0._Z20conv2d_backward_biasPKfPfiif --------------------------
	.section	.nv.constant0._Z20conv2d_backward_biasPKfPfiif,"a",@progbits
	.sectionflags	@""
	.align	4
.nv.constant0._Z20conv2d_backward_biasPKfPfiif:
	.zero		924


//--------------------- .nv.constant0._Z22conv2d_backward_weightPKfS0_Pfiiiiif --------------------------
	.section	.nv.constant0._Z22conv2d_backward_weightPKfS0_Pfiiiiif,"a",@progbits
	.sectionflags	@""
	.align	4
.nv.constant0._Z22conv2d_backward_weightPKfS0_Pfiiiiif:
	.zero		944


//--------------------- .nv.constant0._Z17fc_backward_inputPKfS0_Pfii --------------------------
	.section	.nv.constant0._Z17fc_backward_inputPKfS0_Pfii,"a",@progbits
	.sectionflags	@""
	.align	4
.nv.constant0._Z17fc_backward_inputPKfS0_Pfii:
	.zero		928


//--------------------- .nv.constant0._Z16fc_backward_biasPKfPfif --------------------------
	.section	.nv.constant0._Z16fc_backward_biasPKfPfif,"a",@progbits
	.sectionflags	@""
	.align	4
.nv.constant0._Z16fc_backward_biasPKfPfif:
	.zero		920


//--------------------- .nv.constant0._Z18fc_backward_weightPKfS0_Pfiif --------------------------
	.section	.nv.constant0._Z18fc_backward_weightPKfS0_Pfiif,"a",@progbits
	.sectionflags	@""
	.align	4
.nv.constant0._Z18fc_backward_weightPKfS0_Pfiif:
	.zero		932


//--------------------- .nv.constant0._Z15softmax_forwardPfi --------------------------
	.section	.nv.constant0._Z15softmax_forwardPfi,"a",@progbits
	.sectionflags	@""
	.align	4
.nv.constant0._Z15softmax_forwardPfi:
	.zero		908


//--------------------- .nv.constant0._Z10fc_forwardPKfS0_S0_Pfii --------------------------
	.section	.nv.constant0._Z10fc_forwardPKfS0_S0_Pfii,"a",@progbits
	.sectionflags	@""
	.align	4
.nv.constant0._Z10fc_forwardPKfS0_S0_Pfii:
	.zero		936


//--------------------- .nv.constant0._Z17maxpool2d_forwardPKfPfPiiii --------------------------
	.section	.nv.constant0._Z17maxpool2d_forwardPKfPfPiiii,"a",@progbits
	.sectionflags	@""
	.align	4
.nv.constant0._Z17maxpool2d_forwardPKfPfPiiii:
	.zero		932


//--------------------- .nv.constant0._Z14conv2d_forwardPKfS0_S0_Pfiiiii --------------------------
	.section	.nv.constant0._Z14conv2d_forwardPKfS0_S0_Pfiiiii,"a",@progbits
	.sectionflags	@""
	.align	4
.nv.constant0._Z14conv2d_forwardPKfS0_S0_Pfiiiii:
	.zero		948


//--------------------- .nv.constant0._Z12relu_forwardPfi --------------------------
	.section	.nv.constant0._Z12relu_forwardPfi,"a",@progbits
	.sectionflags	@""
	.align	4
.nv.constant0._Z12relu_forwardPfi:
	.zero		908


//--------------------- .nv.constant0._Z13tanh_backwardPfPKfi --------------------------
	.section	.nv.constant0._Z13tanh_backwardPfPKfi,"a",@progbits
	.sectionflags	@""
	.align	4
.nv.constant0._Z13tanh_backwardPfPKfi:
	.zero		916


//--------------------- .nv.constant0._Z12tanh_forwardPfi --------------------------
	.section	.nv.constant0._Z12tanh_forwardPfi,"a",@progbits
	.sectionflags	@""
	.align	4
.nv.constant0._Z12tanh_forwardPfi:
	.zero		908


//--------------------- SYMBOLS --------------------------

	.type		.nv.reservedSmem.offset0,@object
	.size		.nv.reservedSmem.offset0,0x4
	.type		.nv.reservedSmem.cap,@object
	.size		.nv.reservedSmem.cap,0x4
